//
// Generated by NVIDIA NVVM Compiler
//
// Compiler Build ID: CL-36424714
// Cuda compilation tools, release 13.0, V13.0.88
// Based on NVVM 20.0.0
//

.version 9.0
.target sm_100
.address_size 64

	// .globl	_Z13apply_stencilPKiPiiii

.visible .entry _Z13apply_stencilPKiPiiii(
	.param .u64 .ptr .align 1 _Z13apply_stencilPKiPiiii_param_0,
	.param .u64 .ptr .align 1 _Z13apply_stencilPKiPiiii_param_1,
	.param .u32 _Z13apply_stencilPKiPiiii_param_2,
	.param .u32 _Z13apply_stencilPKiPiiii_param_3,
	.param .u32 _Z13apply_stencilPKiPiiii_param_4
)
{
	.reg .pred 	%p<23>;
	.reg .b32 	%r<241>;
	.reg .b64 	%rd<47>;

	ld.param.u64 	%rd7, [_Z13apply_stencilPKiPiiii_param_0];
	ld.param.u64 	%rd6, [_Z13apply_stencilPKiPiiii_param_1];
	ld.param.u32 	%r101, [_Z13apply_stencilPKiPiiii_param_2];
	ld.param.u32 	%r102, [_Z13apply_stencilPKiPiiii_param_4];
	cvta.to.global.u64 	%rd1, %rd7;
	mov.u32 	%r103, %ctaid.x;
	mov.u32 	%r104, %ntid.x;
	mul.lo.s32 	%r1, %r103, %r104;
	mov.u32 	%r2, %tid.x;
	add.s32 	%r105, %r1, %r2;
	mov.u32 	%r106, %ctaid.y;
	mov.u32 	%r107, %ntid.y;
	mov.u32 	%r108, %tid.y;
	mad.lo.s32 	%r3, %r106, %r107, %r108;
	add.s32 	%r109, %r3, %r102;
	add.s32 	%r5, %r105, %r102;
	sub.s32 	%r110, %r101, %r102;
	max.s32 	%r112, %r5, %r109;
	setp.ge.s32 	%p1, %r112, %r110;
	@%p1 bra 	$L__BB0_56;
	setp.lt.s32 	%p2, %r102, 0;
	mov.b32 	%r240, 0;
	@%p2 bra 	$L__BB0_55;
	neg.s32 	%r234, %r102;
	mad.lo.s32 	%r115, %r109, %r101, %r5;
	mul.wide.s32 	%rd8, %r115, 4;
	add.s64 	%rd2, %rd1, %rd8;
	setp.lt.u32 	%p3, %r102, 4;
	mov.b32 	%r229, 0;
	@%p3 bra 	$L__BB0_30;
	shl.b32 	%r117, %r102, 1;
	sub.s32 	%r218, 3, %r102;
	and.b32  	%r118, %r117, -8;
	neg.s32 	%r217, %r118;
	add.s32 	%r216, %r102, -3;
	add.s32 	%r119, %r2, %r102;
	add.s32 	%r120, %r119, %r1;
	add.s32 	%r121, %r3, 7;
	mad.lo.s32 	%r215, %r101, %r121, %r120;
	shl.b32 	%r11, %r101, 3;
	add.s32 	%r122, %r3, 6;
	mad.lo.s32 	%r214, %r101, %r122, %r120;
	add.s32 	%r123, %r3, 5;
	mad.lo.s32 	%r213, %r101, %r123, %r120;
	add.s32 	%r124, %r3, 4;
	mad.lo.s32 	%r212, %r101, %r124, %r120;
	add.s32 	%r125, %r3, 3;
	mad.lo.s32 	%r211, %r101, %r125, %r120;
	add.s32 	%r126, %r3, 2;
	mad.lo.s32 	%r210, %r101, %r126, %r120;
	mul.lo.s32 	%r127, %r101, %r3;
	add.s32 	%r128, %r127, %r101;
	add.s32 	%r209, %r120, %r128;
	add.s32 	%r208, %r120, %r127;
	mov.b32 	%r229, 0;
$L__BB0_4:
	.pragma "nounroll";
	add.s32 	%r129, %r218, -3;
	setp.ne.s32 	%p4, %r216, -3;
	mul.wide.s32 	%rd9, %r129, 4;
	add.s64 	%rd3, %rd2, %rd9;
	@%p4 bra 	$L__BB0_6;
	ld.global.u32 	%r133, [%rd2];
	add.s32 	%r220, %r133, %r229;
	bra.uni 	$L__BB0_7;
$L__BB0_6:
	mul.wide.s32 	%rd10, %r208, 4;
	add.s64 	%rd11, %rd1, %rd10;
	ld.global.u32 	%r130, [%rd11];
	add.s32 	%r131, %r130, %r229;
	ld.global.u32 	%r132, [%rd3];
	add.s32 	%r220, %r131, %r132;
$L__BB0_7:
	setp.eq.s32 	%p5, %r216, -2;
	@%p5 bra 	$L__BB0_9;
	mul.wide.s32 	%rd12, %r209, 4;
	add.s64 	%rd13, %rd1, %rd12;
	ld.global.u32 	%r134, [%rd13];
	add.s32 	%r135, %r134, %r220;
	ld.global.u32 	%r136, [%rd3+4];
	add.s32 	%r221, %r135, %r136;
	bra.uni 	$L__BB0_10;
$L__BB0_9:
	ld.global.u32 	%r137, [%rd2];
	add.s32 	%r221, %r137, %r220;
$L__BB0_10:
	setp.eq.s32 	%p6, %r216, -1;
	@%p6 bra 	$L__BB0_12;
	mul.wide.s32 	%rd14, %r210, 4;
	add.s64 	%rd15, %rd1, %rd14;
	ld.global.u32 	%r138, [%rd15];
	add.s32 	%r139, %r138, %r221;
	ld.global.u32 	%r140, [%rd3+8];
	add.s32 	%r222, %r139, %r140;
	bra.uni 	$L__BB0_13;
$L__BB0_12:
	ld.global.u32 	%r141, [%rd2];
	add.s32 	%r222, %r141, %r221;
$L__BB0_13:
	add.s32 	%r40, %r216, -4;
	setp.eq.s32 	%p7, %r40, -4;
	@%p7 bra 	$L__BB0_15;
	mul.wide.s32 	%rd16, %r211, 4;
	add.s64 	%rd17, %rd1, %rd16;
	ld.global.u32 	%r142, [%rd17];
	add.s32 	%r143, %r142, %r222;
	ld.global.u32 	%r144, [%rd3+12];
	add.s32 	%r223, %r143, %r144;
	bra.uni 	$L__BB0_16;
$L__BB0_15:
	ld.global.u32 	%r145, [%rd2];
	add.s32 	%r223, %r145, %r222;
$L__BB0_16:
	setp.eq.s32 	%p8, %r216, 1;
	@%p8 bra 	$L__BB0_18;
	mul.wide.s32 	%rd18, %r212, 4;
	add.s64 	%rd19, %rd1, %rd18;
	ld.global.u32 	%r146, [%rd19];
	add.s32 	%r147, %r146, %r223;
	ld.global.u32 	%r148, [%rd3+16];
	add.s32 	%r224, %r147, %r148;
	bra.uni 	$L__BB0_19;
$L__BB0_18:
	ld.global.u32 	%r149, [%rd2];
	add.s32 	%r224, %r149, %r223;
$L__BB0_19:
	setp.eq.s32 	%p9, %r216, 2;
	@%p9 bra 	$L__BB0_21;
	mul.wide.s32 	%rd20, %r213, 4;
	add.s64 	%rd21, %rd1, %rd20;
	ld.global.u32 	%r150, [%rd21];
	add.s32 	%r151, %r150, %r224;
	ld.global.u32 	%r152, [%rd3+20];
	add.s32 	%r225, %r151, %r152;
	bra.uni 	$L__BB0_22;
$L__BB0_21:
	ld.global.u32 	%r153, [%rd2];
	add.s32 	%r225, %r153, %r224;
$L__BB0_22:
	setp.eq.s32 	%p10, %r40, -1;
	@%p10 bra 	$L__BB0_24;
	mul.wide.s32 	%rd22, %r214, 4;
	add.s64 	%rd23, %rd1, %rd22;
	ld.global.u32 	%r154, [%rd23];
	add.s32 	%r155, %r154, %r225;
	ld.global.u32 	%r156, [%rd3+24];
	add.s32 	%r226, %r155, %r156;
	bra.uni 	$L__BB0_25;
$L__BB0_24:
	ld.global.u32 	%r157, [%rd2];
	add.s32 	%r226, %r157, %r225;
$L__BB0_25:
	setp.eq.s32 	%p11, %r216, 4;
	@%p11 bra 	$L__BB0_27;
	mul.wide.s32 	%rd24, %r215, 4;
	add.s64 	%rd25, %rd1, %rd24;
	ld.global.u32 	%r158, [%rd25];
	add.s32 	%r159, %r158, %r226;
	ld.global.u32 	%r160, [%rd3+28];
	add.s32 	%r229, %r159, %r160;
	bra.uni 	$L__BB0_28;
$L__BB0_27:
	ld.global.u32 	%r161, [%rd2];
	add.s32 	%r229, %r161, %r226;
$L__BB0_28:
	add.s32 	%r218, %r218, 8;
	add.s32 	%r217, %r217, 8;
	add.s32 	%r216, %r216, -8;
	add.s32 	%r215, %r215, %r11;
	add.s32 	%r214, %r214, %r11;
	add.s32 	%r213, %r213, %r11;
	add.s32 	%r212, %r212, %r11;
	add.s32 	%r211, %r211, %r11;
	add.s32 	%r210, %r210, %r11;
	add.s32 	%r209, %r209, %r11;
	add.s32 	%r208, %r208, %r11;
	setp.ne.s32 	%p12, %r217, 0;
	@%p12 bra 	$L__BB0_4;
	add.s32 	%r234, %r218, -3;
$L__BB0_30:
	shl.b32 	%r162, %r102, 1;
	and.b32  	%r163, %r162, 6;
	setp.lt.u32 	%p13, %r163, 3;
	@%p13 bra 	$L__BB0_44;
	setp.eq.s32 	%p14, %r234, 0;
	mul.wide.s32 	%rd26, %r234, 4;
	add.s64 	%rd4, %rd2, %rd26;
	@%p14 bra 	$L__BB0_33;
	add.s32 	%r164, %r234, %r109;
	mad.lo.s32 	%r165, %r164, %r101, %r5;
	mul.wide.s32 	%rd27, %r165, 4;
	add.s64 	%rd28, %rd1, %rd27;
	ld.global.u32 	%r166, [%rd28];
	add.s32 	%r167, %r166, %r229;
	ld.global.u32 	%r168, [%rd4];
	add.s32 	%r230, %r167, %r168;
	bra.uni 	$L__BB0_34;
$L__BB0_33:
	ld.global.u32 	%r169, [%rd2];
	add.s32 	%r230, %r169, %r229;
$L__BB0_34:
	add.s32 	%r73, %r234, 1;
	setp.eq.s32 	%p15, %r73, 0;
	@%p15 bra 	$L__BB0_36;
	add.s32 	%r170, %r73, %r109;
	mad.lo.s32 	%r171, %r170, %r101, %r5;
	mul.wide.s32 	%rd29, %r171, 4;
	add.s64 	%rd30, %rd1, %rd29;
	ld.global.u32 	%r172, [%rd30];
	add.s32 	%r173, %r172, %r230;
	ld.global.u32 	%r174, [%rd4+4];
	add.s32 	%r231, %r173, %r174;
	bra.uni 	$L__BB0_37;
$L__BB0_36:
	ld.global.u32 	%r175, [%rd2];
	add.s32 	%r231, %r175, %r230;
$L__BB0_37:
	add.s32 	%r77, %r234, 2;
	setp.eq.s32 	%p16, %r77, 0;
	@%p16 bra 	$L__BB0_39;
	add.s32 	%r176, %r77, %r109;
	mad.lo.s32 	%r177, %r176, %r101, %r5;
	mul.wide.s32 	%rd31, %r177, 4;
	add.s64 	%rd32, %rd1, %rd31;
	ld.global.u32 	%r178, [%rd32];
	add.s32 	%r179, %r178, %r231;
	ld.global.u32 	%r180, [%rd4+8];
	add.s32 	%r232, %r179, %r180;
	bra.uni 	$L__BB0_40;
$L__BB0_39:
	ld.global.u32 	%r181, [%rd2];
	add.s32 	%r232, %r181, %r231;
$L__BB0_40:
	add.s32 	%r81, %r234, 3;
	setp.eq.s32 	%p17, %r81, 0;
	@%p17 bra 	$L__BB0_42;
	add.s32 	%r182, %r81, %r109;
	mad.lo.s32 	%r183, %r182, %r101, %r5;
	mul.wide.s32 	%rd33, %r183, 4;
	add.s64 	%rd34, %rd1, %rd33;
	ld.global.u32 	%r184, [%rd34];
	add.s32 	%r185, %r184, %r232;
	ld.global.u32 	%r186, [%rd4+12];
	add.s32 	%r229, %r185, %r186;
	bra.uni 	$L__BB0_43;
$L__BB0_42:
	ld.global.u32 	%r187, [%rd2];
	add.s32 	%r229, %r187, %r232;
$L__BB0_43:
	add.s32 	%r234, %r234, 4;
$L__BB0_44:
	and.b32  	%r188, %r102, 1;
	setp.eq.b32 	%p18, %r188, 1;
	not.pred 	%p19, %p18;
	@%p19 bra 	$L__BB0_52;
	setp.eq.s32 	%p20, %r234, 0;
	mul.wide.s32 	%rd35, %r234, 4;
	add.s64 	%rd5, %rd2, %rd35;
	@%p20 bra 	$L__BB0_47;
	add.s32 	%r189, %r234, %r109;
	mad.lo.s32 	%r190, %r189, %r101, %r5;
	mul.wide.s32 	%rd36, %r190, 4;
	add.s64 	%rd37, %rd1, %rd36;
	ld.global.u32 	%r191, [%rd37];
	add.s32 	%r192, %r191, %r229;
	ld.global.u32 	%r193, [%rd5];
	add.s32 	%r236, %r192, %r193;
	bra.uni 	$L__BB0_48;
$L__BB0_47:
	ld.global.u32 	%r194, [%rd2];
	add.s32 	%r236, %r194, %r229;
$L__BB0_48:
	add.s32 	%r91, %r234, 1;
	setp.eq.s32 	%p21, %r91, 0;
	@%p21 bra 	$L__BB0_50;
	add.s32 	%r195, %r91, %r109;
	mad.lo.s32 	%r196, %r195, %r101, %r5;
	mul.wide.s32 	%rd38, %r196, 4;
	add.s64 	%rd39, %rd1, %rd38;
	ld.global.u32 	%r197, [%rd39];
	add.s32 	%r198, %r197, %r236;
	ld.global.u32 	%r199, [%rd5+4];
	add.s32 	%r229, %r198, %r199;
	bra.uni 	$L__BB0_51;
$L__BB0_50:
	ld.global.u32 	%r200, [%rd2];
	add.s32 	%r229, %r200, %r236;
$L__BB0_51:
	add.s32 	%r234, %r234, 2;
$L__BB0_52:
	setp.eq.s32 	%p22, %r234, 0;
	@%p22 bra 	$L__BB0_54;
	add.s32 	%r201, %r234, %r109;
	mad.lo.s32 	%r202, %r201, %r101, %r5;
	mul.wide.s32 	%rd40, %r202, 4;
	add.s64 	%rd41, %rd1, %rd40;
	ld.global.u32 	%r203, [%rd41];
	add.s32 	%r204, %r203, %r229;
	mul.wide.s32 	%rd42, %r234, 4;
	add.s64 	%rd43, %rd2, %rd42;
	ld.global.u32 	%r205, [%rd43];
	add.s32 	%r240, %r204, %r205;
	bra.uni 	$L__BB0_55;
$L__BB0_54:
	ld.global.u32 	%r206, [%rd2];
	add.s32 	%r240, %r206, %r229;
$L__BB0_55:
	mad.lo.s32 	%r207, %r109, %r101, %r5;
	cvta.to.global.u64 	%rd44, %rd6;
	mul.wide.s32 	%rd45, %r207, 4;
	add.s64 	%rd46, %rd44, %rd45;
	st.global.u32 	[%rd46], %r240;
$L__BB0_56:
	ret;

}
	// .globl	_Z14matrix_mul_gpuPKiS0_Pii
.visible .entry _Z14matrix_mul_gpuPKiS0_Pii(
	.param .u64 .ptr .align 1 _Z14matrix_mul_gpuPKiS0_Pii_param_0,
	.param .u64 .ptr .align 1 _Z14matrix_mul_gpuPKiS0_Pii_param_1,
	.param .u64 .ptr .align 1 _Z14matrix_mul_gpuPKiS0_Pii_param_2,
	.param .u32 _Z14matrix_mul_gpuPKiS0_Pii_param_3
)
{
	.reg .pred 	%p<10>;
	.reg .b32 	%r<88>;
	.reg .b32 	%f<52>;
	.reg .b64 	%rd<67>;

	ld.param.u64 	%rd14, [_Z14matrix_mul_gpuPKiS0_Pii_param_0];
	ld.param.u64 	%rd15, [_Z14matrix_mul_gpuPKiS0_Pii_param_1];
	ld.param.u32 	%r19, [_Z14matrix_mul_gpuPKiS0_Pii_param_3];
	cvta.to.global.u64 	%rd1, %rd15;
	cvta.to.global.u64 	%rd2, %rd14;
	mov.u32 	%r20, %ntid.x;
	mov.u32 	%r21, %ctaid.x;
	mov.u32 	%r22, %tid.x;
	mad.lo.s32 	%r1, %r20, %r21, %r22;
	mov.u32 	%r23, %ntid.y;
	mov.u32 	%r24, %ctaid.y;
	mov.u32 	%r25, %tid.y;
	mad.lo.s32 	%r26, %r23, %r24, %r25;
	max.s32 	%r27, %r1, %r26;
	setp.ge.s32 	%p1, %r27, %r19;
	@%p1 bra 	$L__BB1_13;
	mul.lo.s32 	%r3, %r19, %r26;
	and.b32  	%r4, %r19, 7;
	setp.lt.u32 	%p2, %r19, 8;
	mov.f32 	%f51, 0f00000000;
	mov.b32 	%r86, 0;
	@%p2 bra 	$L__BB1_4;
	and.b32  	%r86, %r19, 2147483640;
	neg.s32 	%r84, %r86;
	mul.wide.s32 	%rd16, %r19, 4;
	add.s64 	%rd3, %rd1, %rd16;
	shl.b32 	%r7, %r19, 3;
	mul.wide.s32 	%rd17, %r19, 8;
	add.s64 	%rd4, %rd1, %rd17;
	mul.wide.s32 	%rd18, %r19, 12;
	add.s64 	%rd5, %rd1, %rd18;
	mul.wide.s32 	%rd19, %r19, 16;
	add.s64 	%rd6, %rd1, %rd19;
	mul.wide.s32 	%rd20, %r19, 20;
	add.s64 	%rd7, %rd1, %rd20;
	mul.wide.s32 	%rd21, %r19, 24;
	add.s64 	%rd8, %rd1, %rd21;
	mul.wide.s32 	%rd22, %r19, 28;
	add.s64 	%rd9, %rd1, %rd22;
	mul.wide.u32 	%rd23, %r3, 4;
	add.s64 	%rd24, %rd23, %rd2;
	add.s64 	%rd66, %rd24, 16;
	mov.f32 	%f51, 0f00000000;
	mov.u32 	%r83, %r1;
$L__BB1_3:
	.pragma "nounroll";
	mul.wide.s32 	%rd25, %r83, 4;
	add.s64 	%rd26, %rd3, %rd25;
	add.s64 	%rd27, %rd4, %rd25;
	add.s64 	%rd28, %rd5, %rd25;
	add.s64 	%rd29, %rd6, %rd25;
	add.s64 	%rd30, %rd7, %rd25;
	add.s64 	%rd31, %rd8, %rd25;
	add.s64 	%rd32, %rd9, %rd25;
	add.s64 	%rd33, %rd1, %rd25;
	ld.global.u32 	%r29, [%rd66+-16];
	ld.global.u32 	%r30, [%rd33];
	mul.lo.s32 	%r31, %r30, %r29;
	cvt.rn.f32.s32 	%f16, %r31;
	add.f32 	%f17, %f51, %f16;
	ld.global.u32 	%r32, [%rd66+-12];
	ld.global.u32 	%r33, [%rd26];
	mul.lo.s32 	%r34, %r33, %r32;
	cvt.rn.f32.s32 	%f18, %r34;
	add.f32 	%f19, %f17, %f18;
	ld.global.u32 	%r35, [%rd66+-8];
	ld.global.u32 	%r36, [%rd27];
	mul.lo.s32 	%r37, %r36, %r35;
	cvt.rn.f32.s32 	%f20, %r37;
	add.f32 	%f21, %f19, %f20;
	ld.global.u32 	%r38, [%rd66+-4];
	ld.global.u32 	%r39, [%rd28];
	mul.lo.s32 	%r40, %r39, %r38;
	cvt.rn.f32.s32 	%f22, %r40;
	add.f32 	%f23, %f21, %f22;
	ld.global.u32 	%r41, [%rd66];
	ld.global.u32 	%r42, [%rd29];
	mul.lo.s32 	%r43, %r42, %r41;
	cvt.rn.f32.s32 	%f24, %r43;
	add.f32 	%f25, %f23, %f24;
	ld.global.u32 	%r44, [%rd66+4];
	ld.global.u32 	%r45, [%rd30];
	mul.lo.s32 	%r46, %r45, %r44;
	cvt.rn.f32.s32 	%f26, %r46;
	add.f32 	%f27, %f25, %f26;
	ld.global.u32 	%r47, [%rd66+8];
	ld.global.u32 	%r48, [%rd31];
	mul.lo.s32 	%r49, %r48, %r47;
	cvt.rn.f32.s32 	%f28, %r49;
	add.f32 	%f29, %f27, %f28;
	ld.global.u32 	%r50, [%rd66+12];
	ld.global.u32 	%r51, [%rd32];
	mul.lo.s32 	%r52, %r51, %r50;
	cvt.rn.f32.s32 	%f30, %r52;
	add.f32 	%f51, %f29, %f30;
	add.s32 	%r84, %r84, 8;
	add.s32 	%r83, %r83, %r7;
	add.s64 	%rd66, %rd66, 32;
	setp.ne.s32 	%p3, %r84, 0;
	@%p3 bra 	$L__BB1_3;
$L__BB1_4:
	setp.eq.s32 	%p4, %r4, 0;
	@%p4 bra 	$L__BB1_12;
	and.b32  	%r13, %r19, 3;
	setp.lt.u32 	%p5, %r4, 4;
	@%p5 bra 	$L__BB1_7;
	add.s32 	%r53, %r86, %r3;
	mul.wide.u32 	%rd34, %r53, 4;
	add.s64 	%rd35, %rd2, %rd34;
	ld.global.u32 	%r54, [%rd35];
	mad.lo.s32 	%r55, %r86, %r19, %r1;
	mul.wide.s32 	%rd36, %r55, 4;
	add.s64 	%rd37, %rd1, %rd36;
	ld.global.u32 	%r56, [%rd37];
	mul.lo.s32 	%r57, %r56, %r54;
	cvt.rn.f32.s32 	%f32, %r57;
	add.f32 	%f33, %f51, %f32;
	cvt.u64.u32 	%rd38, %r3;
	cvt.u64.u32 	%rd39, %r86;
	add.s64 	%rd40, %rd39, %rd38;
	shl.b64 	%rd41, %rd40, 2;
	add.s64 	%rd42, %rd2, %rd41;
	ld.global.u32 	%r58, [%rd42+4];
	mul.wide.s32 	%rd43, %r19, 4;
	add.s64 	%rd44, %rd37, %rd43;
	ld.global.u32 	%r59, [%rd44];
	mul.lo.s32 	%r60, %r59, %r58;
	cvt.rn.f32.s32 	%f34, %r60;
	add.f32 	%f35, %f33, %f34;
	ld.global.u32 	%r61, [%rd42+8];
	add.s64 	%rd45, %rd44, %rd43;
	ld.global.u32 	%r62, [%rd45];
	mul.lo.s32 	%r63, %r62, %r61;
	cvt.rn.f32.s32 	%f36, %r63;
	add.f32 	%f37, %f35, %f36;
	ld.global.u32 	%r64, [%rd42+12];
	add.s64 	%rd46, %rd45, %rd43;
	ld.global.u32 	%r65, [%rd46];
	mul.lo.s32 	%r66, %r65, %r64;
	cvt.rn.f32.s32 	%f38, %r66;
	add.f32 	%f51, %f37, %f38;
	add.s32 	%r86, %r86, 4;
$L__BB1_7:
	setp.eq.s32 	%p6, %r13, 0;
	@%p6 bra 	$L__BB1_12;
	setp.eq.s32 	%p7, %r13, 1;
	@%p7 bra 	$L__BB1_10;
	add.s32 	%r67, %r86, %r3;
	mul.wide.u32 	%rd47, %r67, 4;
	add.s64 	%rd48, %rd2, %rd47;
	ld.global.u32 	%r68, [%rd48];
	mad.lo.s32 	%r69, %r86, %r19, %r1;
	mul.wide.s32 	%rd49, %r69, 4;
	add.s64 	%rd50, %rd1, %rd49;
	ld.global.u32 	%r70, [%rd50];
	mul.lo.s32 	%r71, %r70, %r68;
	cvt.rn.f32.s32 	%f40, %r71;
	add.f32 	%f41, %f51, %f40;
	cvt.u64.u32 	%rd51, %r3;
	cvt.u64.u32 	%rd52, %r86;
	add.s64 	%rd53, %rd52, %rd51;
	shl.b64 	%rd54, %rd53, 2;
	add.s64 	%rd55, %rd2, %rd54;
	ld.global.u32 	%r72, [%rd55+4];
	mul.wide.s32 	%rd56, %r19, 4;
	add.s64 	%rd57, %rd50, %rd56;
	ld.global.u32 	%r73, [%rd57];
	mul.lo.s32 	%r74, %r73, %r72;
	cvt.rn.f32.s32 	%f42, %r74;
	add.f32 	%f51, %f41, %f42;
	add.s32 	%r86, %r86, 2;
$L__BB1_10:
	and.b32  	%r75, %r19, 1;
	setp.eq.b32 	%p8, %r75, 1;
	not.pred 	%p9, %p8;
	@%p9 bra 	$L__BB1_12;
	add.s32 	%r76, %r86, %r3;
	mul.wide.u32 	%rd58, %r76, 4;
	add.s64 	%rd59, %rd2, %rd58;
	ld.global.u32 	%r77, [%rd59];
	mad.lo.s32 	%r78, %r86, %r19, %r1;
	mul.wide.s32 	%rd60, %r78, 4;
	add.s64 	%rd61, %rd1, %rd60;
	ld.global.u32 	%r79, [%rd61];
	mul.lo.s32 	%r80, %r79, %r77;
	cvt.rn.f32.s32 	%f43, %r80;
	add.f32 	%f51, %f51, %f43;
$L__BB1_12:
	ld.param.u64 	%rd65, [_Z14matrix_mul_gpuPKiS0_Pii_param_2];
	cvt.rzi.s32.f32 	%r81, %f51;
	add.s32 	%r82, %r3, %r1;
	cvta.to.global.u64 	%rd62, %rd65;
	mul.wide.s32 	%rd63, %r82, 4;
	add.s64 	%rd64, %rd62, %rd63;
	st.global.u32 	[%rd64], %r81;
$L__BB1_13:
	ret;

}


// ===== COMPILED SASS (sm_100) =====

	.target	sm_100

	.elftype	@"ET_EXEC"


//--------------------- .note.nv.tkinfo           --------------------------
	.section	.note.nv.tkinfo,"",@"SHT_NOTE"
	.sectionflags	@"SHF_NOTE_NV_TKINFO"
	.tkinfo
        /*0018*/ 	.word	0x00000002
        /*0030*/ 	.string	""
        /*0030*/ 	.string	"ptxas"
        /*0030*/ 	.string	"Cuda compilation tools, release 13.0, V13.0.88"
        /*0030*/ 	.string	"Build cuda_13.0.r13.0/compiler.36424714_0"
        /*0030*/ 	.string	"-arch sm_100 -m 64 "



//--------------------- .note.nv.cuinfo           --------------------------
	.section	.note.nv.cuinfo,"",@"SHT_NOTE"
	.sectionflags	@"SHF_NOTE_NV_CUINFO"
        /*0018*/ 	.short	0x0002
        /*001a*/ 	.short	0x0064
        /*001c*/ 	.short	0x0082
	.zero		2


//--------------------- .nv.info                  --------------------------
	.section	.nv.info,"",@"SHT_CUDA_INFO"
	.align	4


	//----- nvinfo : EIATTR_REGCOUNT
	.align		4
        /*0000*/ 	.byte	0x04, 0x2f
        /*0002*/ 	.short	(.L_1 - .L_0)
	.align		4
.L_0:
        /*0004*/ 	.word	index@(_Z13apply_stencilPKiPiiii)
        /*0008*/ 	.word	0x00000020


	//----- nvinfo : EIATTR_FRAME_SIZE
	.align		4
.L_1:
        /*000c*/ 	.byte	0x04, 0x11
        /*000e*/ 	.short	(.L_3 - .L_2)
	.align		4
.L_2:
        /*0010*/ 	.word	index@(_Z13apply_stencilPKiPiiii)
        /*0014*/ 	.word	0x00000000


	//----- nvinfo : EIATTR_REGCOUNT
	.align		4
.L_3:
        /*0018*/ 	.byte	0x04, 0x2f
        /*001a*/ 	.short	(.L_5 - .L_4)
	.align		4
.L_4:
        /*001c*/ 	.word	index@(_Z14matrix_mul_gpuPKiS0_Pii)
        /*0020*/ 	.word	0x00000020


	//----- nvinfo : EIATTR_FRAME_SIZE
	.align		4
.L_5:
        /*0024*/ 	.byte	0x04, 0x11
        /*0026*/ 	.short	(.L_7 - .L_6)
	.align		4
.L_6:
        /*0028*/ 	.word	index@(_Z14matrix_mul_gpuPKiS0_Pii)
        /*002c*/ 	.word	0x00000000


	//----- nvinfo : EIATTR_MIN_STACK_SIZE
	.align		4
.L_7:
        /*0030*/ 	.byte	0x04, 0x12
        /*0032*/ 	.short	(.L_9 - .L_8)
	.align		4
.L_8:
        /*0034*/ 	.word	index@(_Z14matrix_mul_gpuPKiS0_Pii)
        /*0038*/ 	.word	0x00000000


	//----- nvinfo : EIATTR_MIN_STACK_SIZE
	.align		4
.L_9:
        /*003c*/ 	.byte	0x04, 0x12
        /*003e*/ 	.short	(.L_11 - .L_10)
	.align		4
.L_10:
        /*0040*/ 	.word	index@(_Z13apply_stencilPKiPiiii)
        /*0044*/ 	.word	0x00000000
.L_11:


//--------------------- .nv.compat                --------------------------
	.section	.nv.compat,"",@"SHT_CUDA_COMPAT_INFO"
	.align	4
        /*0000*/ 	.byte	0x02, 0x09, 0x00, 0x00, 0x02, 0x02, 0x01, 0x00, 0x02, 0x05, 0x05, 0x00, 0x03, 0x07, 0x01, 0x01
        /*0010*/ 	.byte	0x02, 0x03, 0x00, 0x00, 0x02, 0x06, 0x01, 0x00, 0x04, 0x0b, 0x08, 0x00, 0x09, 0x00, 0x00, 0x00
        /*0020*/ 	.byte	0x00, 0x00, 0x00, 0x00


//--------------------- .nv.info._Z14matrix_mul_gpuPKiS0_Pii --------------------------
	.section	.nv.info._Z14matrix_mul_gpuPKiS0_Pii,"",@"SHT_CUDA_INFO"
	.sectionflags	@""
	.align	4


	//----- nvinfo : EIATTR_CUDA_API_VERSION
	.align		4
        /*0000*/ 	.byte	0x04, 0x37
        /*0002*/ 	.short	(.L_13 - .L_12)
.L_12:
        /*0004*/ 	.word	0x00000082


	//----- nvinfo : EIATTR_KPARAM_INFO
	.align		4
.L_13:
        /*0008*/ 	.byte	0x04, 0x17
        /*000a*/ 	.short	(.L_15 - .L_14)
.L_14:
        /*000c*/ 	.word	0x00000000
        /*0010*/ 	.short	0x0003
        /*0012*/ 	.short	0x0018
        /*0014*/ 	.byte	0x00, 0xf0, 0x11, 0x00


	//----- nvinfo : EIATTR_KPARAM_INFO
	.align		4
.L_15:
        /*0018*/ 	.byte	0x04, 0x17
        /*001a*/ 	.short	(.L_17 - .L_16)
.L_16:
        /*001c*/ 	.word	0x00000000
        /*0020*/ 	.short	0x0002
        /*0022*/ 	.short	0x0010
        /*0024*/ 	.byte	0x00, 0xf5, 0x21, 0x00


	//----- nvinfo : EIATTR_KPARAM_INFO
	.align		4
.L_17:
        /*0028*/ 	.byte	0x04, 0x17
        /*002a*/ 	.short	(.L_19 - .L_18)
.L_18:
        /*002c*/ 	.word	0x00000000
        /*0030*/ 	.short	0x0001
        /*0032*/ 	.short	0x0008
        /*0034*/ 	.byte	0x00, 0xf5, 0x21, 0x00


	//----- nvinfo : EIATTR_KPARAM_INFO
	.align		4
.L_19:
        /*0038*/ 	.byte	0x04, 0x17
        /*003a*/ 	.short	(.L_21 - .L_20)
.L_20:
        /*003c*/ 	.word	0x00000000
        /*0040*/ 	.short	0x0000
        /*0042*/ 	.short	0x0000
        /*0044*/ 	.byte	0x00, 0xf5, 0x21, 0x00


	//----- nvinfo : EIATTR_SPARSE_MMA_MASK
	.align		4
.L_21:
        /*0048*/ 	.byte	0x03, 0x50
        /*004a*/ 	.short	0x0000


	//----- nvinfo : EIATTR_MAXREG_COUNT
	.align		4
        /*004c*/ 	.byte	0x03, 0x1b
        /*004e*/ 	.short	0x00ff


	//----- nvinfo : EIATTR_MERCURY_ISA_VERSION
	.align		4
        /*0050*/ 	.byte	0x03, 0x5f
        /*0052*/ 	.short	0x0101


	//----- nvinfo : EIATTR_VRC_CTA_INIT_COUNT
	.align		4
        /*0054*/ 	.byte	0x02, 0x4a
	.zero		1
	.zero		1


	//----- nvinfo : EIATTR_EXIT_INSTR_OFFSETS
	.align		4
        /*0058*/ 	.byte	0x04, 0x1c
        /*005a*/ 	.short	(.L_23 - .L_22)


	//   ....[0]....
.L_22:
        /*005c*/ 	.word	0x000000c0


	//   ....[1]....
        /*0060*/ 	.word	0x00000c50


	//----- nvinfo : EIATTR_CBANK_PARAM_SIZE
	.align		4
.L_23:
        /*0064*/ 	.byte	0x03, 0x19
        /*0066*/ 	.short	0x001c


	//----- nvinfo : EIATTR_PARAM_CBANK
	.align		4
        /*0068*/ 	.byte	0x04, 0x0a
        /*006a*/ 	.short	(.L_25 - .L_24)
	.align		4
.L_24:
        /*006c*/ 	.word	index@(.nv.constant0._Z14matrix_mul_gpuPKiS0_Pii)
        /*0070*/ 	.short	0x0380
        /*0072*/ 	.short	0x001c


	//----- nvinfo : EIATTR_SW_WAR
	.align		4
.L_25:
        /*0074*/ 	.byte	0x04, 0x36
        /*0076*/ 	.short	(.L_27 - .L_26)
.L_26:
        /*0078*/ 	.word	0x00000008
.L_27:


//--------------------- .nv.info._Z13apply_stencilPKiPiiii --------------------------
	.section	.nv.info._Z13apply_stencilPKiPiiii,"",@"SHT_CUDA_INFO"
	.sectionflags	@""
	.align	4


	//----- nvinfo : EIATTR_CUDA_API_VERSION
	.align		4
        /*0000*/ 	.byte	0x04, 0x37
        /*0002*/ 	.short	(.L_29 - .L_28)
.L_28:
        /*0004*/ 	.word	0x00000082


	//----- nvinfo : EIATTR_KPARAM_INFO
	.align		4
.L_29:
        /*0008*/ 	.byte	0x04, 0x17
        /*000a*/ 	.short	(.L_31 - .L_30)
.L_30:
        /*000c*/ 	.word	0x00000000
        /*0010*/ 	.short	0x0004
        /*0012*/ 	.short	0x0018
        /*0014*/ 	.byte	0x00, 0xf0, 0x11, 0x00


	//----- nvinfo : EIATTR_KPARAM_INFO
	.align		4
.L_31:
        /*0018*/ 	.byte	0x04, 0x17
        /*001a*/ 	.short	(.L_33 - .L_32)
.L_32:
        /*001c*/ 	.word	0x00000000
        /*0020*/ 	.short	0x0003
        /*0022*/ 	.short	0x0014
        /*0024*/ 	.byte	0x00, 0xf0, 0x11, 0x00


	//----- nvinfo : EIATTR_KPARAM_INFO
	.align		4
.L_33:
        /*0028*/ 	.byte	0x04, 0x17
        /*002a*/ 	.short	(.L_35 - .L_34)
.L_34:
        /*002c*/ 	.word	0x00000000
        /*0030*/ 	.short	0x0002
        /*0032*/ 	.short	0x0010
        /*0034*/ 	.byte	0x00, 0xf0, 0x11, 0x00


	//----- nvinfo : EIATTR_KPARAM_INFO
	.align		4
.L_35:
        /*0038*/ 	.byte	0x04, 0x17
        /*003a*/ 	.short	(.L_37 - .L_36)
.L_36:
        /*003c*/ 	.word	0x00000000
        /*0040*/ 	.short	0x0001
        /*0042*/ 	.short	0x0008
        /*0044*/ 	.byte	0x00, 0xf5, 0x21, 0x00


	//----- nvinfo : EIATTR_KPARAM_INFO
	.align		4
.L_37:
        /*0048*/ 	.byte	0x04, 0x17
        /*004a*/ 	.short	(.L_39 - .L_38)
.L_38:
        /*004c*/ 	.word	0x00000000
        /*0050*/ 	.short	0x0000
        /*0052*/ 	.short	0x0000
        /*0054*/ 	.byte	0x00, 0xf5, 0x21, 0x00


	//----- nvinfo : EIATTR_SPARSE_MMA_MASK
	.align		4
.L_39:
        /*0058*/ 	.byte	0x03, 0x50
        /*005a*/ 	.short	0x0000


	//----- nvinfo : EIATTR_MAXREG_COUNT
	.align		4
        /*005c*/ 	.byte	0x03, 0x1b
        /*005e*/ 	.short	0x00ff


	//----- nvinfo : EIATTR_MERCURY_ISA_VERSION
	.align		4
        /*0060*/ 	.byte	0x03, 0x5f
        /*0062*/ 	.short	0x0101


	//----- nvinfo : EIATTR_VRC_CTA_INIT_COUNT
	.align		4
        /*0064*/ 	.byte	0x02, 0x4a
	.zero		1
	.zero		1


	//----- nvinfo : EIATTR_EXIT_INSTR_OFFSETS
	.align		4
        /*0068*/ 	.byte	0x04, 0x1c
        /*006a*/ 	.short	(.L_41 - .L_40)


	//   ....[0]....
.L_40:
        /*006c*/ 	.word	0x00000110


	//   ....[1]....
        /*0070*/ 	.word	0x00000e00


	//----- nvinfo : EIATTR_CBANK_PARAM_SIZE
	.align		4
.L_41:
        /*0074*/ 	.byte	0x03, 0x19
        /*0076*/ 	.short	0x001c


	//----- nvinfo : EIATTR_PARAM_CBANK
	.align		4
        /*0078*/ 	.byte	0x04, 0x0a
        /*007a*/ 	.short	(.L_43 - .L_42)
	.align		4
.L_42:
        /*007c*/ 	.word	index@(.nv.constant0._Z13apply_stencilPKiPiiii)
        /*0080*/ 	.short	0x0380
        /*0082*/ 	.short	0x001c


	//----- nvinfo : EIATTR_SW_WAR
	.align		4
.L_43:
        /*0084*/ 	.byte	0x04, 0x36
        /*0086*/ 	.short	(.L_45 - .L_44)
.L_44:
        /*0088*/ 	.word	0x00000008
.L_45:


//--------------------- .nv.callgraph             --------------------------
	.section	.nv.callgraph,"",@"SHT_CUDA_CALLGRAPH"
	.align	4
	.sectionentsize	8
	.align		4
        /*0000*/ 	.word	0x00000000
	.align		4
        /*0004*/ 	.word	0xffffffff
	.align		4
        /*0008*/ 	.word	0x00000000
	.align		4
        /*000c*/ 	.word	0xfffffffe
	.align		4
        /*0010*/ 	.word	0x00000000
	.align		4
        /*0014*/ 	.word	0xfffffffd
	.align		4
        /*0018*/ 	.word	0x00000000
	.align		4
        /*001c*/ 	.word	0xfffffffc


//--------------------- .text._Z14matrix_mul_gpuPKiS0_Pii --------------------------
	.section	.text._Z14matrix_mul_gpuPKiS0_Pii,"ax",@progbits
	.align	128
        .global         _Z14matrix_mul_gpuPKiS0_Pii
        .type           _Z14matrix_mul_gpuPKiS0_Pii,@function
        .size           _Z14matrix_mul_gpuPKiS0_Pii,(.L_x_12 - _Z14matrix_mul_gpuPKiS0_Pii)
        .other          _Z14matrix_mul_gpuPKiS0_Pii,@"STO_CUDA_ENTRY STV_DEFAULT"
_Z14matrix_mul_gpuPKiS0_Pii:
.text._Z14matrix_mul_gpuPKiS0_Pii:
[----:B------:R-:W-:Y:S01]  /*0000*/  LDC R1, c[0x0][0x37c] ;  /* 0x0000df00ff017b82 */ /* 0x000fe20000000800 */
[----:B------:R-:W0:Y:S01]  /*0010*/  S2R R0, SR_CTAID.X ;  /* 0x0000000000007919 */ /* 0x000e220000002500 */
[----:B------:R-:W0:Y:S01]  /*0020*/  LDCU UR4, c[0x0][0x360] ;  /* 0x00006c00ff0477ac */ /* 0x000e220008000800 */
[----:B------:R-:W0:Y:S01]  /*0030*/  S2R R3, SR_TID.X ;  /* 0x0000000000037919 */ /* 0x000e220000002100 */
[----:B------:R-:W1:Y:S01]  /*0040*/  LDCU UR5, c[0x0][0x364] ;  /* 0x00006c80ff0577ac */ /* 0x000e620008000800 */
[----:B------:R-:W1:Y:S01]  /*0050*/  S2R R13, SR_CTAID.Y ;  /* 0x00000000000d7919 */ /* 0x000e620000002600 */
[----:B------:R-:W2:Y:S01]  /*0060*/  LDCU UR12, c[0x0][0x398] ;  /* 0x00007300ff0c77ac */ /* 0x000ea20008000800 */
[----:B------:R-:W1:Y:S01]  /*0070*/  S2R R2, SR_TID.Y ;  /* 0x0000000000027919 */ /* 0x000e620000002200 */
[----:B0-----:R-:W-:Y:S02]  /*0080*/  IMAD R0, R0, UR4, R3 ;  /* 0x0000000400007c24 */ /* 0x001fe4000f8e0203 */
[----:B-1----:R-:W-:-:S05]  /*0090*/  IMAD R13, R13, UR5, R2 ;  /* 0x000000050d0d7c24 */ /* 0x002fca000f8e0202 */
[----:B------:R-:W-:-:S04]  /*00a0*/  VIMNMX R2, PT, PT, R0, R13, !PT ;  /* 0x0000000d00027248 */ /* 0x000fc80007fe0100 */
[----:B--2---:R-:W-:-:S13]  /*00b0*/  ISETP.GE.AND P0, PT, R2, UR12, PT ;  /* 0x0000000c02007c0c */ /* 0x004fda000bf06270 */
[----:B------:R-:W-:Y:S05]  /*00c0*/  @P0 EXIT ;  /* 0x000000000000094d */ /* 0x000fea0003800000 */
[----:B------:R-:W-:Y:S01]  /*00d0*/  UISETP.GE.U32.AND UP0, UPT, UR12, 0x8, UPT ;  /* 0x000000080c00788c */ /* 0x000fe2000bf06070 */
[----:B------:R-:W-:Y:S02]  /*00e0*/  HFMA2 R12, -RZ, RZ, 0, 0 ;  /* 0x00000000ff0c7431 */ /* 0x000fe400000001ff */
[----:B------:R-:W-:Y:S01]  /*00f0*/  IMAD R13, R13, UR12, RZ ;  /* 0x0000000c0d0d7c24 */ /* 0x000fe2000f8e02ff */
[----:B------:R-:W-:Y:S01]  /*0100*/  UMOV UR4, URZ ;  /* 0x000000ff00047c82 */ /* 0x000fe20008000000 */
[----:B------:R-:W0:Y:S04]  /*0110*/  LDCU.64 UR10, c[0x0][0x358] ;  /* 0x00006b00ff0a77ac */ /* 0x000e280008000a00 */
[----:B------:R-:W-:Y:S05]  /*0120*/  BRA.U !UP0, `(.L_x_0) ;  /* 0x0000000508507547 */ /* 0x000fea000b800000 */
[----:B------:R-:W1:Y:S01]  /*0130*/  LDCU.128 UR16, c[0x0][0x380] ;  /* 0x00007000ff1077ac */ /* 0x000e620008000c00 */
[----:B------:R-:W-:Y:S02]  /*0140*/  MOV R12, RZ ;  /* 0x000000ff000c7202 */ /* 0x000fe40000000f00 */
[----:B------:R-:W-:Y:S01]  /*0150*/  MOV R14, R0 ;  /* 0x00000000000e7202 */ /* 0x000fe20000000f00 */
[----:B------:R-:W-:-:S04]  /*0160*/  ULOP3.LUT UR4, UR12, 0x7ffffff8, URZ, 0xc0, !UPT ;  /* 0x7ffffff80c047892 */ /* 0x000fc8000f8ec0ff */
[----:B------:R-:W-:Y:S01]  /*0170*/  UIADD3 UR5, UPT, UPT, -UR4, URZ, URZ ;  /* 0x000000ff04057290 */ /* 0x000fe2000fffe1ff */
[----:B-1----:R-:W-:Y:S01]  /*0180*/  MOV R2, UR16 ;  /* 0x0000001000027c02 */ /* 0x002fe20008000f00 */
[----:B------:R-:W-:Y:S01]  /*0190*/  UIMAD.WIDE UR6, UR12, 0x18, UR18 ;  /* 0x000000180c0678a5 */ /* 0x000fe2000f8e0212 */
[----:B------:R-:W-:Y:S01]  /*01a0*/  MOV R3, UR17 ;  /* 0x0000001100037c02 */ /* 0x000fe20008000f00 */
[----:B------:R-:W-:Y:S02]  /*01b0*/  UIMAD.WIDE UR8, UR12, 0x1c, UR18 ;  /* 0x0000001c0c0878a5 */ /* 0x000fe4000f8e0212 */
[----:B------:R-:W-:-:S03]  /*01c0*/  IMAD.WIDE.U32 R2, R13, 0x4, R2 ;  /* 0x000000040d027825 */ /* 0x000fc600078e0002 */
[----:B------:R-:W-:-:S04]  /*01d0*/  IADD3 R6, P0, PT, R2, 0x10, RZ ;  /* 0x0000001002067810 */ /* 0x000fc80007f1e0ff */
[----:B------:R-:W-:-:S09]  /*01e0*/  IADD3.X R7, PT, PT, RZ, R3, RZ, P0, !PT ;  /* 0x00000003ff077210 */ /* 0x000fd200007fe4ff */
.L_x_1:
[----:B------:R-:W-:Y:S01]  /*01f0*/  UIMAD.WIDE UR14, UR12, 0x4, UR18 ;  /* 0x000000040c0e78a5 */ /* 0x000fe2000f8e0212 */
[----:B------:R-:W-:Y:S01]  /*0200*/  MOV R23, 0x4 ;  /* 0x0000000400177802 */ /* 0x000fe20000000f00 */
[----:B------:R-:W-:-:S04]  /*0210*/  UIMAD.WIDE UR16, UR12, 0x8, UR18 ;  /* 0x000000080c1078a5 */ /* 0x000fc8000f8e0212 */
[----:B------:R-:W-:Y:S01]  /*0220*/  MOV R2, UR14 ;  /* 0x0000000e00027c02 */ /* 0x000fe20008000f00 */
[----:B------:R-:W-:Y:S01]  /*0230*/  IMAD.WIDE R22, R14, R23, UR18 ;  /* 0x000000120e167e25 */ /* 0x000fe2000f8e0217 */
[----:B------:R-:W-:-:S03]  /*0240*/  MOV R3, UR15 ;  /* 0x0000000f00037c02 */ /* 0x000fc60008000f00 */
[----:B------:R-:W-:Y:S01]  /*0250*/  HFMA2 R11, -RZ, RZ, 0, 2.384185791015625e-07 ;  /* 0x00000004ff0b7431 */ /* 0x000fe200000001ff */
[----:B------:R-:W-:Y:S02]  /*0260*/  MOV R4, UR16 ;  /* 0x0000001000047c02 */ /* 0x000fe40008000f00 */
[----:B------:R-:W-:Y:S01]  /*0270*/  MOV R5, UR17 ;  /* 0x0000001100057c02 */ /* 0x000fe20008000f00 */
[C---:B------:R-:W-:Y:S01]  /*0280*/  IMAD.WIDE R2, R14.reuse, 0x4, R2 ;  /* 0x000000040e027825 */ /* 0x040fe200078e0202 */
[----:B0-----:R-:W2:Y:S01]  /*0290*/  LDG.E R22, desc[UR10][R22.64] ;  /* 0x0000000a16167981 */ /* 0x001ea2000c1e1900 */
[----:B------:R-:W-:Y:S02]  /*02a0*/  UIMAD.WIDE UR14, UR12, 0xc, UR18 ;  /* 0x0000000c0c0e78a5 */ /* 0x000fe4000f8e0212 */
[----:B------:R-:W-:Y:S02]  /*02b0*/  HFMA2 R9, -RZ, RZ, 0, 2.384185791015625e-07 ;  /* 0x00000004ff097431 */ /* 0x000fe400000001ff */
[----:B------:R-:W-:Y:S01]  /*02c0*/  IMAD.WIDE R4, R14, 0x4, R4 ;  /* 0x000000040e047825 */ /* 0x000fe200078e0204 */
[----:B------:R0:W3:Y:S01]  /*02d0*/  LDG.E R15, desc[UR10][R2.64] ;  /* 0x0000000a020f7981 */ /* 0x0000e2000c1e1900 */
[----:B------:R-:W-:-:S02]  /*02e0*/  UIMAD.WIDE UR16, UR12, 0x10, UR18 ;  /* 0x000000100c1078a5 */ /* 0x000fc4000f8e0212 */
[----:B------:R-:W-:Y:S01]  /*02f0*/  IMAD.WIDE R10, R14, R11, UR14 ;  /* 0x0000000e0e0a7e25 */ /* 0x000fe2000f8e020b */
[----:B------:R1:W4:Y:S01]  /*0300*/  LDG.E R18, desc[UR10][R4.64] ;  /* 0x0000000a04127981 */ /* 0x000322000c1e1900 */
[----:B0-----:R-:W-:Y:S02]  /*0310*/  MOV R2, R6 ;  /* 0x0000000600027202 */ /* 0x001fe40000000f00 */
[----:B------:R-:W-:Y:S01]  /*0320*/  MOV R3, R7 ;  /* 0x0000000700037202 */ /* 0x000fe20000000f00 */
[----:B------:R-:W-:Y:S01]  /*0330*/  UIMAD.WIDE UR14, UR12, 0x14, UR18 ;  /* 0x000000140c0e78a5 */ /* 0x000fe2000f8e0212 */
[----:B------:R0:W5:Y:S04]  /*0340*/  LDG.E R16, desc[UR10][R10.64] ;  /* 0x0000000a0a107981 */ /* 0x000168000c1e1900 */
[----:B------:R-:W2:Y:S01]  /*0350*/  LDG.E R21, desc[UR10][R2.64+-0x10] ;  /* 0xfffff00a02157981 */ /* 0x000ea2000c1e1900 */
[----:B------:R-:W-:-:S03]  /*0360*/  MOV R7, 0x4 ;  /* 0x0000000400077802 */ /* 0x000fc60000000f00 */
[----:B------:R-:W3:Y:S02]  /*0370*/  LDG.E R20, desc[UR10][R2.64+-0xc] ;  /* 0xfffff40a02147981 */ /* 0x000ee4000c1e1900 */
[C---:B------:R-:W-:Y:S02]  /*0380*/  IMAD.WIDE R6, R14.reuse, R7, UR16 ;  /* 0x000000100e067e25 */ /* 0x040fe4000f8e0207 */
[----:B------:R-:W4:Y:S02]  /*0390*/  LDG.E R19, desc[UR10][R2.64+-0x8] ;  /* 0xfffff80a02137981 */ /* 0x000f24000c1e1900 */
[----:B------:R-:W-:Y:S01]  /*03a0*/  HFMA2 R29, -RZ, RZ, 0, 2.384185791015625e-07 ;  /* 0x00000004ff1d7431 */ /* 0x000fe200000001ff */
[----:B------:R-:W-:Y:S01]  /*03b0*/  MOV R25, 0x4 ;  /* 0x0000000400197802 */ /* 0x000fe20000000f00 */
[----:B------:R-:W5:Y:S01]  /*03c0*/  LDG.E R17, desc[UR10][R2.64+-0x4] ;  /* 0xfffffc0a02117981 */ /* 0x000f62000c1e1900 */
[----:B-1----:R-:W-:-:S03]  /*03d0*/  IMAD.WIDE R4, R14, R9, UR14 ;  /* 0x0000000e0e047e25 */ /* 0x002fc6000f8e0209 */
[----:B------:R-:W5:Y:S01]  /*03e0*/  LDG.E R6, desc[UR10][R6.64] ;  /* 0x0000000a06067981 */ /* 0x000f62000c1e1900 */
[----:B------:R-:W-:-:S03]  /*03f0*/  IMAD.WIDE R8, R14, R25, UR6 ;  /* 0x000000060e087e25 */ /* 0x000fc6000f8e0219 */
[----:B------:R-:W5:Y:S01]  /*0400*/  LDG.E R23, desc[UR10][R2.64] ;  /* 0x0000000a02177981 */ /* 0x000f62000c1e1900 */
[----:B0-----:R-:W-:-:S03]  /*0410*/  IMAD.WIDE R10, R14, R29, UR8 ;  /* 0x000000080e0a7e25 */ /* 0x001fc6000f8e021d */
[----:B------:R-:W5:Y:S04]  /*0420*/  LDG.E R4, desc[UR10][R4.64] ;  /* 0x0000000a04047981 */ /* 0x000f68000c1e1900 */
[----:B------:R-:W5:Y:S04]  /*0430*/  LDG.E R25, desc[UR10][R2.64+0x4] ;  /* 0x0000040a02197981 */ /* 0x000f68000c1e1900 */
[----:B------:R0:W5:Y:S04]  /*0440*/  LDG.E R8, desc[UR10][R8.64] ;  /* 0x0000000a08087981 */ /* 0x000168000c1e1900 */
[----:B------:R-:W5:Y:S04]  /*0450*/  LDG.E R27, desc[UR10][R2.64+0x8] ;  /* 0x0000080a021b7981 */ /* 0x000f68000c1e1900 */
[----:B------:R-:W5:Y:S04]  /*0460*/  LDG.E R10, desc[UR10][R10.64] ;  /* 0x0000000a0a0a7981 */ /* 0x000f68000c1e1900 */
[----:B------:R-:W5:Y:S01]  /*0470*/  LDG.E R29, desc[UR10][R2.64+0xc] ;  /* 0x00000c0a021d7981 */ /* 0x000f62000c1e1900 */
[----:B------:R-:W-:-:S04]  /*0480*/  UIADD3 UR5, UPT, UPT, UR5, 0x8, URZ ;  /* 0x0000000805057890 */ /* 0x000fc8000fffe0ff */
[----:B------:R-:W-:Y:S01]  /*0490*/  UISETP.NE.AND UP0, UPT, UR5, URZ, UPT ;  /* 0x000000ff0500728c */ /* 0x000fe2000bf05270 */
[----:B0-----:R-:W-:-:S04]  /*04a0*/  MOV R9, UR12 ;  /* 0x0000000c00097c02 */ /* 0x001fc80008000f00 */
[----:B------:R-:W-:Y:S01]  /*04b0*/  LEA R14, R9, R14, 0x3 ;  /* 0x0000000e090e7211 */ /* 0x000fe200078e18ff */
[----:B--2---:R-:W-:Y:S02]  /*04c0*/  IMAD R21, R21, R22, RZ ;  /* 0x0000001615157224 */ /* 0x004fe400078e02ff */
[----:B---3--:R-:W-:-:S03]  /*04d0*/  IMAD R15, R20, R15, RZ ;  /* 0x0000000f140f7224 */ /* 0x008fc600078e02ff */
[----:B------:R-:W-:Y:S01]  /*04e0*/  I2FP.F32.S32 R21, R21 ;  /* 0x0000001500157245 */ /* 0x000fe20000201400 */
[----:B----4-:R-:W-:Y:S01]  /*04f0*/  IMAD R19, R19, R18, RZ ;  /* 0x0000001213137224 */ /* 0x010fe200078e02ff */
[----:B------:R-:W-:-:S03]  /*0500*/  I2FP.F32.S32 R18, R15 ;  /* 0x0000000f00127245 */ /* 0x000fc60000201400 */
[----:B------:R-:W-:Y:S01]  /*0510*/  FADD R21, R21, R12 ;  /* 0x0000000c15157221 */ /* 0x000fe20000000000 */
[----:B-----5:R-:W-:Y:S01]  /*0520*/  IMAD R16, R17, R16, RZ ;  /* 0x0000001011107224 */ /* 0x020fe200078e02ff */
[----:B------:R-:W-:Y:S02]  /*0530*/  I2FP.F32.S32 R19, R19 ;  /* 0x0000001300137245 */ /* 0x000fe40000201400 */
[----:B------:R-:W-:Y:S02]  /*0540*/  FADD R18, R21, R18 ;  /* 0x0000001215127221 */ /* 0x000fe40000000000 */
[----:B------:R-:W-:Y:S02]  /*0550*/  I2FP.F32.S32 R5, R16 ;  /* 0x0000001000057245 */ /* 0x000fe40000201400 */
[----:B------:R-:W-:Y:S01]  /*0560*/  FADD R18, R18, R19 ;  /* 0x0000001312127221 */ /* 0x000fe20000000000 */
[----:B------:R-:W-:-:S03]  /*0570*/  IMAD R6, R23, R6, RZ ;  /* 0x0000000617067224 */ /* 0x000fc600078e02ff */
[----:B------:R-:W-:Y:S02]  /*0580*/  FADD R5, R18, R5 ;  /* 0x0000000512057221 */ /* 0x000fe40000000000 */
[----:B------:R-:W-:Y:S01]  /*0590*/  I2FP.F32.S32 R6, R6 ;  /* 0x0000000600067245 */ /* 0x000fe20000201400 */
[----:B------:R-:W-:-:S04]  /*05a0*/  IMAD R4, R25, R4, RZ ;  /* 0x0000000419047224 */ /* 0x000fc800078e02ff */
[----:B------:R-:W-:Y:S01]  /*05b0*/  FADD R5, R5, R6 ;  /* 0x0000000605057221 */ /* 0x000fe20000000000 */
[----:B------:R-:W-:Y:S01]  /*05c0*/  I2FP.F32.S32 R4, R4 ;  /* 0x0000000400047245 */ /* 0x000fe20000201400 */
[----:B------:R-:W-:-:S04]  /*05d0*/  IMAD R8, R27, R8, RZ ;  /* 0x000000081b087224 */ /* 0x000fc800078e02ff */
[----:B------:R-:W-:Y:S01]  /*05e0*/  FADD R4, R5, R4 ;  /* 0x0000000405047221 */ /* 0x000fe20000000000 */
[----:B------:R-:W-:Y:S01]  /*05f0*/  I2FP.F32.S32 R7, R8 ;  /* 0x0000000800077245 */ /* 0x000fe20000201400 */
[----:B------:R-:W-:Y:S01]  /*0600*/  IMAD R10, R29, R10, RZ ;  /* 0x0000000a1d0a7224 */ /* 0x000fe200078e02ff */
[----:B------:R-:W-:-:S03]  /*0610*/  IADD3 R6, P0, PT, R2, 0x20, RZ ;  /* 0x0000002002067810 */ /* 0x000fc60007f1e0ff */
[----:B------:R-:W-:Y:S01]  /*0620*/  FADD R4, R4, R7 ;  /* 0x0000000704047221 */ /* 0x000fe20000000000 */
[----:B------:R-:W-:Y:S02]  /*0630*/  I2FP.F32.S32 R5, R10 ;  /* 0x0000000a00057245 */ /* 0x000fe40000201400 */
[----:B------:R-:W-:-:S03]  /*0640*/  IADD3.X R7, PT, PT, RZ, R3, RZ, P0, !PT ;  /* 0x00000003ff077210 */ /* 0x000fc600007fe4ff */
[----:B------:R-:W-:Y:S01]  /*0650*/  FADD R12, R4, R5 ;  /* 0x00000005040c7221 */ /* 0x000fe20000000000 */
[----:B------:R-:W-:Y:S06]  /*0660*/  BRA.U UP0, `(.L_x_1) ;  /* 0xfffffff900e07547 */ /* 0x000fec000b83ffff */
.L_x_0:
[----:B------:R-:W-:-:S04]  /*0670*/  ULOP3.LUT UR6, UR12, 0x7, URZ, 0xc0, !UPT ;  /* 0x000000070c067892 */ /* 0x000fc8000f8ec0ff */
[----:B------:R-:W-:-:S09]  /*0680*/  UISETP.NE.AND UP0, UPT, UR6, URZ, UPT ;  /* 0x000000ff0600728c */ /* 0x000fd2000bf05270 */
[----:B------:R-:W-:Y:S05]  /*0690*/  BRA.U !UP0, `(.L_x_2) ;  /* 0x0000000508587547 */ /* 0x000fea000b800000 */
[----:B------:R-:W-:Y:S02]  /*06a0*/  UISETP.GE.U32.AND UP0, UPT, UR6, 0x4, UPT ;  /* 0x000000040600788c */ /* 0x000fe4000bf06070 */
[----:B------:R-:W-:-:S04]  /*06b0*/  ULOP3.LUT UR5, UR12, 0x3, URZ, 0xc0, !UPT ;  /* 0x000000030c057892 */ /* 0x000fc8000f8ec0ff */
[----:B------:R-:W-:-:S03]  /*06c0*/  UISETP.NE.AND UP1, UPT, UR5, URZ, UPT ;  /* 0x000000ff0500728c */ /* 0x000fc6000bf25270 */
[----:B------:R-:W-:Y:S08]  /*06d0*/  BRA.U !UP0, `(.L_x_3) ;  /* 0x00000001089c7547 */ /* 0x000ff0000b800000 */
[----:B------:R-:W1:Y:S01]  /*06e0*/  LDC.64 R6, c[0x0][0x388] ;  /* 0x0000e200ff067b82 */ /* 0x000e620000000a00 */
[----:B------:R-:W2:Y:S01]  /*06f0*/  LDCU.64 UR6, c[0x0][0x380] ;  /* 0x00007000ff0677ac */ /* 0x000ea20008000a00 */
[----:B------:R-:W-:Y:S02]  /*0700*/  MOV R9, UR4 ;  /* 0x0000000400097c02 */ /* 0x000fe40008000f00 */
[C---:B------:R-:W-:Y:S02]  /*0710*/  IADD3 R3, PT, PT, R13.reuse, UR4, RZ ;  /* 0x000000040d037c10 */ /* 0x040fe4000fffe0ff */
[----:B------:R-:W-:Y:S01]  /*0720*/  IADD3 R10, P0, PT, R13, UR4, RZ ;  /* 0x000000040d0a7c10 */ /* 0x000fe2000ff1e0ff */
[----:B------:R-:W-:Y:S01]  /*0730*/  IMAD R9, R9, UR12, R0 ;  /* 0x0000000c09097c24 */ /* 0x000fe2000f8e0200 */
[----:B------:R-:W3:Y:S01]  /*0740*/  LDC.64 R4, c[0x0][0x380] ;  /* 0x0000e000ff047b82 */ /* 0x000ee20000000a00 */
[----:B------:R-:W-:Y:S02]  /*0750*/  MOV R11, UR12 ;  /* 0x0000000c000b7c02 */ /* 0x000fe40008000f00 */
[----:B------:R-:W-:Y:S01]  /*0760*/  MOV R15, UR12 ;  /* 0x0000000c000f7c02 */ /* 0x000fe20008000f00 */
[----:B-1----:R-:W-:Y:S01]  /*0770*/  IMAD.WIDE R6, R9, 0x4, R6 ;  /* 0x0000000409067825 */ /* 0x002fe200078e0206 */
[----:B------:R-:W-:-:S05]  /*0780*/  MOV R9, UR12 ;  /* 0x0000000c00097c02 */ /* 0x000fca0008000f00 */
[----:B------:R-:W-:Y:S02]  /*0790*/  IMAD.WIDE R8, R9, 0x4, R6 ;  /* 0x0000000409087825 */ /* 0x000fe400078e0206 */
[----:B0-----:R-:W4:Y:S02]  /*07a0*/  LDG.E R7, desc[UR10][R6.64] ;  /* 0x0000000a06077981 */ /* 0x001f24000c1e1900 */
[----:B---3--:R-:W-:Y:S01]  /*07b0*/  IMAD.WIDE.U32 R4, R3, 0x4, R4 ;  /* 0x0000000403047825 */ /* 0x008fe200078e0004 */
[----:B------:R-:W-:Y:S01]  /*07c0*/  IADD3.X R3, PT, PT, RZ, RZ, RZ, P0, !PT ;  /* 0x000000ffff037210 */ /* 0x000fe200007fe4ff */
[----:B------:R-:W3:Y:S01]  /*07d0*/  LDG.E R17, desc[UR10][R8.64] ;  /* 0x0000000a08117981 */ /* 0x000ee2000c1e1900 */
[----:B--2---:R-:W-:-:S03]  /*07e0*/  LEA R2, P0, R10, UR6, 0x2 ;  /* 0x000000060a027c11 */ /* 0x004fc6000f8010ff */
[----:B------:R-:W4:Y:S01]  /*07f0*/  LDG.E R4, desc[UR10][R4.64] ;  /* 0x0000000a04047981 */ /* 0x000f22000c1e1900 */
[----:B------:R-:W-:Y:S01]  /*0800*/  LEA.HI.X R3, R10, UR7, R3, 0x2, P0 ;  /* 0x000000070a037c11 */ /* 0x000fe200080f1403 */
[----:B------:R-:W-:-:S04]  /*0810*/  IMAD.WIDE R10, R11, 0x4, R8 ;  /* 0x000000040b0a7825 */ /* 0x000fc800078e0208 */
[----:B------:R-:W3:Y:S01]  /*0820*/  LDG.E R16, desc[UR10][R2.64+0x4] ;  /* 0x0000040a02107981 */ /* 0x000ee2000c1e1900 */
[----:B------:R-:W-:-:S03]  /*0830*/  IMAD.WIDE R14, R15, 0x4, R10 ;  /* 0x000000040f0e7825 */ /* 0x000fc600078e020a */
[----:B------:R-:W2:Y:S04]  /*0840*/  LDG.E R19, desc[UR10][R10.64] ;  /* 0x0000000a0a137981 */ /* 0x000ea8000c1e1900 */
[----:B------:R-:W2:Y:S04]  /*0850*/  LDG.E R18, desc[UR10][R2.64+0x8] ;  /* 0x0000080a02127981 */ /* 0x000ea8000c1e1900 */
[----:B------:R-:W5:Y:S04]  /*0860*/  LDG.E R20, desc[UR10][R2.64+0xc] ;  /* 0x00000c0a02147981 */ /* 0x000f68000c1e1900 */
[----:B------:R-:W5:Y:S01]  /*0870*/  LDG.E R15, desc[UR10][R14.64] ;  /* 0x0000000a0e0f7981 */ /* 0x000f62000c1e1900 */
[----:B------:R-:W-:Y:S01]  /*0880*/  UIADD3 UR4, UPT, UPT, UR4, 0x4, URZ ;  /* 0x0000000404047890 */ /* 0x000fe2000fffe0ff */
[----:B----4-:R-:W-:-:S05]  /*0890*/  IMAD R4, R4, R7, RZ ;  /* 0x0000000704047224 */ /* 0x010fca00078e02ff */
[----:B------:R-:W-:Y:S01]  /*08a0*/  I2FP.F32.S32 R5, R4 ;  /* 0x0000000400057245 */ /* 0x000fe20000201400 */
[----:B---3--:R-:W-:-:S04]  /*08b0*/  IMAD R16, R16, R17, RZ ;  /* 0x0000001110107224 */ /* 0x008fc800078e02ff */
[----:B------:R-:W-:Y:S01]  /*08c0*/  FADD R5, R12, R5 ;  /* 0x000000050c057221 */ /* 0x000fe20000000000 */
[----:B------:R-:W-:Y:S01]  /*08d0*/  I2FP.F32.S32 R16, R16 ;  /* 0x0000001000107245 */ /* 0x000fe20000201400 */
[----:B--2---:R-:W-:-:S04]  /*08e0*/  IMAD R18, R18, R19, RZ ;  /* 0x0000001312127224 */ /* 0x004fc800078e02ff */
[----:B------:R-:W-:Y:S01]  /*08f0*/  FADD R5, R5, R16 ;  /* 0x0000001005057221 */ /* 0x000fe20000000000 */
[----:B------:R-:W-:Y:S01]  /*0900*/  I2FP.F32.S32 R18, R18 ;  /* 0x0000001200127245 */ /* 0x000fe20000201400 */
[----:B-----5:R-:W-:-:S04]  /*0910*/  IMAD R20, R20, R15, RZ ;  /* 0x0000000f14147224 */ /* 0x020fc800078e02ff */
[----:B------:R-:W-:Y:S01]  /*0920*/  FADD R5, R5, R18 ;  /* 0x0000001205057221 */ /* 0x000fe20000000000 */
[----:B------:R-:W-:-:S05]  /*0930*/  I2FP.F32.S32 R20, R20 ;  /* 0x0000001400147245 */ /* 0x000fca0000201400 */
[----:B------:R-:W-:-:S07]  /*0940*/  FADD R12, R5, R20 ;  /* 0x00000014050c7221 */ /* 0x000fce0000000000 */
.L_x_3:
[----:B------:R-:W-:Y:S05]  /*0950*/  BRA.U !UP1, `(.L_x_2) ;  /* 0x0000000109a87547 */ /* 0x000fea000b800000 */
[----:B------:R-:W-:Y:S02]  /*0960*/  UISETP.NE.AND UP0, UPT, UR5, 0x1, UPT ;  /* 0x000000010500788c */ /* 0x000fe4000bf05270 */
[----:B------:R-:W-:-:S04]  /*0970*/  ULOP3.LUT UR6, UR12, 0x1, URZ, 0xc0, !UPT ;  /* 0x000000010c067892 */ /* 0x000fc8000f8ec0ff */
[----:B------:R-:W-:-:S03]  /*0980*/  UISETP.NE.U32.AND UP1, UPT, UR6, 0x1, UPT ;  /* 0x000000010600788c */ /* 0x000fc6000bf25070 */
        /* <DEDUP_REMOVED lines=8> */
[----:B-1----:R-:W-:Y:S01]  /*0a10*/  IMAD.WIDE.U32 R2, R7, 0x4, R2 ;  /* 0x0000000407027825 */ /* 0x002fe200078e0002 */
[----:B------:R-:W-:-:S02]  /*0a20*/  IADD3.X R7, PT, PT, RZ, RZ, RZ, P0, !PT ;  /* 0x000000ffff077210 */ /* 0x000fc400007fe4ff */
[----:B--2---:R-:W-:-:S03]  /*0a30*/  LEA R6, P0, R8, UR6, 0x2 ;  /* 0x0000000608067c11 */ /* 0x004fc6000f8010ff */
[----:B0-----:R-:W2:Y:S01]  /*0a40*/  LDG.E R2, desc[UR10][R2.64] ;  /* 0x0000000a02027981 */ /* 0x001ea2000c1e1900 */
[----:B------:R-:W-:Y:S01]  /*0a50*/  LEA.HI.X R7, R8, UR7, R7, 0x2, P0 ;  /* 0x0000000708077c11 */ /* 0x000fe200080f1407 */
[----:B---3--:R-:W-:Y:S01]  /*0a60*/  IMAD.WIDE R4, R9, 0x4, R4 ;  /* 0x0000000409047825 */ /* 0x008fe200078e0204 */
[----:B------:R-:W-:-:S03]  /*0a70*/  MOV R9, UR12 ;  /* 0x0000000c00097c02 */ /* 0x000fc60008000f00 */
[----:B------:R-:W3:Y:S02]  /*0a80*/  LDG.E R6, desc[UR10][R6.64+0x4] ;  /* 0x0000040a06067981 */ /* 0x000ee4000c1e1900 */
[----:B------:R-:W-:Y:S02]  /*0a90*/  IMAD.WIDE R8, R9, 0x4, R4 ;  /* 0x0000000409087825 */ /* 0x000fe400078e0204 */
[----:B------:R-:W2:Y:S04]  /*0aa0*/  LDG.E R5, desc[UR10][R4.64] ;  /* 0x0000000a04057981 */ /* 0x000ea8000c1e1900 */
[----:B------:R-:W3:Y:S01]  /*0ab0*/  LDG.E R9, desc[UR10][R8.64] ;  /* 0x0000000a08097981 */ /* 0x000ee2000c1e1900 */
[----:B------:R-:W-:Y:S01]  /*0ac0*/  UIADD3 UR4, UPT, UPT, UR4, 0x2, URZ ;  /* 0x0000000204047890 */ /* 0x000fe2000fffe0ff */
[----:B--2---:R-:W-:-:S02]  /*0ad0*/  IMAD R10, R2, R5, RZ ;  /* 0x00000005020a7224 */ /* 0x004fc400078e02ff */
[----:B---3--:R-:W-:-:S03]  /*0ae0*/  IMAD R14, R6, R9, RZ ;  /* 0x00000009060e7224 */ /* 0x008fc600078e02ff */
[----:B------:R-:W-:Y:S02]  /*0af0*/  I2FP.F32.S32 R11, R10 ;  /* 0x0000000a000b7245 */ /* 0x000fe40000201400 */
[----:B------:R-:W-:-:S03]  /*0b00*/  I2FP.F32.S32 R14, R14 ;  /* 0x0000000e000e7245 */ /* 0x000fc60000201400 */
[----:B------:R-:W-:-:S04]  /*0b10*/  FADD R11, R12, R11 ;  /* 0x0000000b0c0b7221 */ /* 0x000fc80000000000 */
[----:B------:R-:W-:-:S07]  /*0b20*/  FADD R12, R11, R14 ;  /* 0x0000000e0b0c7221 */ /* 0x000fce0000000000 */
.L_x_4:
[----:B------:R-:W-:Y:S05]  /*0b30*/  BRA.U UP1, `(.L_x_2) ;  /* 0x0000000101307547 */ /* 0x000fea000b800000 */
[----:B------:R-:W1:Y:S01]  /*0b40*/  LDC.64 R2, c[0x0][0x380] ;  /* 0x0000e000ff027b82 */ /* 0x000e620000000a00 */
[----:B------:R-:W-:Y:S02]  /*0b50*/  MOV R9, UR4 ;  /* 0x0000000400097c02 */ /* 0x000fe40008000f00 */
[----:B------:R-:W-:-:S03]  /*0b60*/  IADD3 R7, PT, PT, R13, UR4, RZ ;  /* 0x000000040d077c10 */ /* 0x000fc6000fffe0ff */
[----:B------:R-:W-:Y:S02]  /*0b70*/  IMAD R9, R9, UR12, R0 ;  /* 0x0000000c09097c24 */ /* 0x000fe4000f8e0200 */
[----:B------:R-:W2:Y:S01]  /*0b80*/  LDC.64 R4, c[0x0][0x388] ;  /* 0x0000e200ff047b82 */ /* 0x000ea20000000a00 */
[----:B-1----:R-:W-:-:S06]  /*0b90*/  IMAD.WIDE.U32 R2, R7, 0x4, R2 ;  /* 0x0000000407027825 */ /* 0x002fcc00078e0002 */
[----:B0-----:R-:W3:Y:S01]  /*0ba0*/  LDG.E R2, desc[UR10][R2.64] ;  /* 0x0000000a02027981 */ /* 0x001ee2000c1e1900 */
[----:B--2---:R-:W-:-:S06]  /*0bb0*/  IMAD.WIDE R4, R9, 0x4, R4 ;  /* 0x0000000409047825 */ /* 0x004fcc00078e0204 */
[----:B------:R-:W3:Y:S02]  /*0bc0*/  LDG.E R5, desc[UR10][R4.64] ;  /* 0x0000000a04057981 */ /* 0x000ee4000c1e1900 */
[----:B---3--:R-:W-:-:S05]  /*0bd0*/  IMAD R6, R2, R5, RZ ;  /* 0x0000000502067224 */ /* 0x008fca00078e02ff */
[----:B------:R-:W-:-:S05]  /*0be0*/  I2FP.F32.S32 R7, R6 ;  /* 0x0000000600077245 */ /* 0x000fca0000201400 */
[----:B------:R-:W-:-:S07]  /*0bf0*/  FADD R12, R12, R7 ;  /* 0x000000070c0c7221 */ /* 0x000fce0000000000 */
.L_x_2:
[----:B------:R-:W1:Y:S01]  /*0c00*/  LDC.64 R2, c[0x0][0x390] ;  /* 0x0000e400ff027b82 */ /* 0x000e620000000a00 */
[----:B------:R-:W0:Y:S01]  /*0c10*/  F2I.TRUNC.NTZ R5, R12 ;  /* 0x0000000c00057305 */ /* 0x000e22000020f100 */
[----:B------:R-:W-:-:S05]  /*0c20*/  IADD3 R13, PT, PT, R0, R13, RZ ;  /* 0x0000000d000d7210 */ /* 0x000fca0007ffe0ff */
[----:B-1----:R-:W-:-:S05]  /*0c30*/  IMAD.WIDE R2, R13, 0x4, R2 ;  /* 0x000000040d027825 */ /* 0x002fca00078e0202 */
[----:B0-----:R-:W-:Y:S01]  /*0c40*/  STG.E desc[UR10][R2.64], R5 ;  /* 0x0000000502007986 */ /* 0x001fe2000c10190a */
[----:B------:R-:W-:Y:S05]  /*0c50*/  EXIT ;  /* 0x000000000000794d */ /* 0x000fea0003800000 */
.L_x_5:
[----:B------:R-:W-:-:S00]  /*0c60*/  BRA `(.L_x_5) ;  /* 0xfffffffc00fc7947 */ /* 0x000fc0000383ffff */
[----:B------:R-:W-:-:S00]  /*0c70*/  NOP ;  /* 0x0000000000007918 */ /* 0x000fc00000000000 */
        /* <DEDUP_REMOVED lines=8> */
.L_x_12:


//--------------------- .text._Z13apply_stencilPKiPiiii --------------------------
	.section	.text._Z13apply_stencilPKiPiiii,"ax",@progbits
	.align	128
        .global         _Z13apply_stencilPKiPiiii
        .type           _Z13apply_stencilPKiPiiii,@function
        .size           _Z13apply_stencilPKiPiiii,(.L_x_13 - _Z13apply_stencilPKiPiiii)
        .other          _Z13apply_stencilPKiPiiii,@"STO_CUDA_ENTRY STV_DEFAULT"
_Z13apply_stencilPKiPiiii:
.text._Z13apply_stencilPKiPiiii:
[----:B------:R-:W-:Y:S01]  /*0000*/  LDC R1, c[0x0][0x37c] ;  /* 0x0000df00ff017b82 */ /* 0x000fe20000000800 */
[----:B------:R-:W0:Y:S07]  /*0010*/  S2R R5, SR_TID.Y ;  /* 0x0000000000057919 */ /* 0x000e2e0000002200 */
[----:B------:R-:W1:Y:S01]  /*0020*/  S2UR UR4, SR_CTAID.X ;  /* 0x00000000000479c3 */ /* 0x000e620000002500 */
[----:B------:R-:W1:Y:S01]  /*0030*/  LDCU UR5, c[0x0][0x360] ;  /* 0x00006c00ff0577ac */ /* 0x000e620008000800 */
[----:B------:R-:W2:Y:S01]  /*0040*/  S2R R3, SR_TID.X ;  /* 0x0000000000037919 */ /* 0x000ea20000002100 */
[----:B------:R-:W3:Y:S05]  /*0050*/  LDCU UR7, c[0x0][0x390] ;  /* 0x00007200ff0777ac */ /* 0x000eea0008000800 */
[----:B------:R-:W0:Y:S08]  /*0060*/  S2UR UR6, SR_CTAID.Y ;  /* 0x00000000000679c3 */ /* 0x000e300000002600 */
[----:B------:R-:W0:Y:S01]  /*0070*/  LDC R20, c[0x0][0x364] ;  /* 0x0000d900ff147b82 */ /* 0x000e220000000800 */
[----:B---3--:R-:W-:-:S07]  /*0080*/  MOV R15, UR7 ;  /* 0x00000007000f7c02 */ /* 0x008fce0008000f00 */
[----:B------:R-:W2:Y:S01]  /*0090*/  LDC R2, c[0x0][0x398] ;  /* 0x0000e600ff027b82 */ /* 0x000ea20000000800 */
[----:B-1----:R-:W-:Y:S01]  /*00a0*/  UIMAD UR4, UR4, UR5, URZ ;  /* 0x00000005040472a4 */ /* 0x002fe2000f8e02ff */
[----:B0-----:R-:W-:-:S05]  /*00b0*/  IMAD R20, R20, UR6, R5 ;  /* 0x0000000614147c24 */ /* 0x001fca000f8e0205 */
[----:B--2---:R-:W-:Y:S01]  /*00c0*/  IADD3 R0, PT, PT, R2, UR4, R3 ;  /* 0x0000000402007c10 */ /* 0x004fe2000fffe003 */
[----:B------:R-:W-:Y:S01]  /*00d0*/  IMAD.IADD R3, R20, 0x1, R2 ;  /* 0x0000000114037824 */ /* 0x000fe200078e0202 */
[----:B------:R-:W-:-:S04]  /*00e0*/  IADD3 R4, PT, PT, -R2, R15, RZ ;  /* 0x0000000f02047210 */ /* 0x000fc80007ffe1ff */
[----:B------:R-:W-:-:S04]  /*00f0*/  VIMNMX R5, PT, PT, R3, R0, !PT ;  /* 0x0000000003057248 */ /* 0x000fc80007fe0100 */
[----:B------:R-:W-:-:S13]  /*0100*/  ISETP.GE.AND P0, PT, R5, R4, PT ;  /* 0x000000040500720c */ /* 0x000fda0003f06270 */
[----:B------:R-:W-:Y:S05]  /*0110*/  @P0 EXIT ;  /* 0x000000000000094d */ /* 0x000fea0003800000 */
[----:B------:R-:W-:Y:S01]  /*0120*/  ISETP.GE.AND P0, PT, R2, RZ, PT ;  /* 0x000000ff0200720c */ /* 0x000fe20003f06270 */
[----:B------:R-:W0:Y:S01]  /*0130*/  LDCU.64 UR6, c[0x0][0x358] ;  /* 0x00006b00ff0677ac */ /* 0x000e220008000a00 */
[----:B------:R-:W-:-:S11]  /*0140*/  IMAD.MOV.U32 R9, RZ, RZ, RZ ;  /* 0x000000ffff097224 */ /* 0x000fd600078e00ff */
[----:B------:R-:W-:Y:S05]  /*0150*/  @!P0 BRA `(.L_x_6) ;  /* 0x0000000c00188947 */ /* 0x000fea0003800000 */
[----:B------:R-:W1:Y:S01]  /*0160*/  LDC.64 R12, c[0x0][0x380] ;  /* 0x0000e000ff0c7b82 */ /* 0x000e620000000a00 */
[C---:B------:R-:W-:Y:S01]  /*0170*/  ISETP.GE.U32.AND P0, PT, R2.reuse, 0x4, PT ;  /* 0x000000040200780c */ /* 0x040fe20003f06070 */
[----:B------:R-:W-:Y:S01]  /*0180*/  IMAD R5, R3, R15, R0 ;  /* 0x0000000f03057224 */ /* 0x000fe200078e0200 */
[----:B------:R-:W-:Y:S01]  /*0190*/  IADD3 R22, PT, PT, -R2, RZ, RZ ;  /* 0x000000ff02167210 */ /* 0x000fe20007ffe1ff */
[----:B------:R-:W-:Y:S02]  /*01a0*/  IMAD.MOV.U32 R23, RZ, RZ, RZ ;  /* 0x000000ffff177224 */ /* 0x000fe400078e00ff */
[----:B-1----:R-:W-:-:S08]  /*01b0*/  IMAD.WIDE R12, R5, 0x4, R12 ;  /* 0x00000004050c7825 */ /* 0x002fd000078e020c */
[----:B------:R-:W-:Y:S05]  /*01c0*/  @!P0 BRA `(.L_x_7) ;  /* 0x0000000400a08947 */ /* 0x000fea0003800000 */
[----:B------:R-:W1:Y:S01]  /*01d0*/  LDC R4, c[0x0][0x390] ;  /* 0x0000e400ff047b82 */ /* 0x000e620000000800 */
[----:B------:R-:W-:Y:S01]  /*01e0*/  SHF.L.U32 R5, R2, 0x1, RZ ;  /* 0x0000000102057819 */ /* 0x000fe200000006ff */
[C---:B------:R-:W-:Y:S01]  /*01f0*/  VIADD R9, R20.reuse, 0x6 ;  /* 0x0000000614097836 */ /* 0x040fe20000000000 */
[C---:B------:R-:W-:Y:S01]  /*0200*/  IADD3 R7, PT, PT, R20.reuse, 0x7, RZ ;  /* 0x0000000714077810 */ /* 0x040fe20007ffe0ff */
[C---:B------:R-:W-:Y:S01]  /*0210*/  VIADD R10, R20.reuse, 0x4 ;  /* 0x00000004140a7836 */ /* 0x040fe20000000000 */
[C---:B------:R-:W-:Y:S01]  /*0220*/  IADD3 R8, PT, PT, R20.reuse, 0x5, RZ ;  /* 0x0000000514087810 */ /* 0x040fe20007ffe0ff */
[C---:B------:R-:W-:Y:S01]  /*0230*/  VIADD R21, R20.reuse, 0x2 ;  /* 0x0000000214157836 */ /* 0x040fe20000000000 */
[C---:B------:R-:W-:Y:S01]  /*0240*/  IADD3 R6, PT, PT, R20.reuse, 0x3, RZ ;  /* 0x0000000314067810 */ /* 0x040fe20007ffe0ff */
[-C--:B------:R-:W-:Y:S01]  /*0250*/  IMAD R17, R20, R15.reuse, R15 ;  /* 0x0000000f14117224 */ /* 0x080fe200078e020f */
[----:B------:R-:W-:Y:S01]  /*0260*/  LOP3.LUT R14, R5, 0xfffffff8, RZ, 0xc0, !PT ;  /* 0xfffffff8050e7812 */ /* 0x000fe200078ec0ff */
[----:B------:R-:W-:Y:S01]  /*0270*/  HFMA2 R23, -RZ, RZ, 0, 0 ;  /* 0x00000000ff177431 */ /* 0x000fe200000001ff */
[C---:B------:R-:W-:Y:S01]  /*0280*/  IADD3 R22, PT, PT, -R2.reuse, 0x3, RZ ;  /* 0x0000000302167810 */ /* 0x040fe20007ffe1ff */
[----:B------:R-:W-:Y:S01]  /*0290*/  VIADD R11, R2, 0xfffffffd ;  /* 0xfffffffd020b7836 */ /* 0x000fe20000000000 */
[----:B------:R-:W-:Y:S01]  /*02a0*/  IADD3 R2, PT, PT, -R14, RZ, RZ ;  /* 0x000000ff0e027210 */ /* 0x000fe20007ffe1ff */
[----:B------:R-:W-:-:S02]  /*02b0*/  IMAD R20, R20, R15, R0 ;  /* 0x0000000f14147224 */ /* 0x000fc400078e0200 */
[-CC-:B------:R-:W-:Y:S02]  /*02c0*/  IMAD R7, R7, R15.reuse, R0.reuse ;  /* 0x0000000f07077224 */ /* 0x180fe400078e0200 */
[-CC-:B------:R-:W-:Y:S02]  /*02d0*/  IMAD R9, R9, R15.reuse, R0.reuse ;  /* 0x0000000f09097224 */ /* 0x180fe400078e0200 */
[-CC-:B------:R-:W-:Y:S02]  /*02e0*/  IMAD R8, R8, R15.reuse, R0.reuse ;  /* 0x0000000f08087224 */ /* 0x180fe400078e0200 */
[-CC-:B------:R-:W-:Y:S02]  /*02f0*/  IMAD R10, R10, R15.reuse, R0.reuse ;  /* 0x0000000f0a0a7224 */ /* 0x180fe400078e0200 */
[-CC-:B------:R-:W-:Y:S02]  /*0300*/  IMAD R6, R6, R15.reuse, R0.reuse ;  /* 0x0000000f06067224 */ /* 0x180fe400078e0200 */
[----:B------:R-:W-:-:S02]  /*0310*/  IMAD R21, R21, R15, R0 ;  /* 0x0000000f15157224 */ /* 0x000fc400078e0200 */
[----:B------:R-:W-:-:S07]  /*0320*/  IMAD.IADD R5, R0, 0x1, R17 ;  /* 0x0000000100057824 */ /* 0x000fce00078e0211 */
.L_x_8:
[----:B------:R-:W-:Y:S01]  /*0330*/  ISETP.NE.AND P0, PT, R11, -0x3, PT ;  /* 0xfffffffd0b00780c */ /* 0x000fe20003f05270 */
[----:B------:R-:W-:-:S04]  /*0340*/  VIADD R15, R22, 0xfffffffd ;  /* 0xfffffffd160f7836 */ /* 0x000fc80000000000 */
[----:B------:R-:W-:-:S08]  /*0350*/  IMAD.WIDE R14, R15, 0x4, R12 ;  /* 0x000000040f0e7825 */ /* 0x000fd000078e020c */
[----:B------:R-:W2:Y:S01]  /*0360*/  @P0 LDC.64 R24, c[0x0][0x380] ;  /* 0x0000e000ff180b82 */ /* 0x000ea20000000a00 */
[----:B0-----:R-:W3:Y:S04]  /*0370*/  @!P0 LDG.E R19, desc[UR6][R12.64] ;  /* 0x000000060c138981 */ /* 0x001ee8000c1e1900 */
[----:B------:R-:W4:Y:S01]  /*0380*/  @P0 LDG.E R26, desc[UR6][R14.64] ;  /* 0x000000060e1a0981 */ /* 0x000f22000c1e1900 */
[----:B--2---:R-:W-:-:S06]  /*0390*/  @P0 IMAD.WIDE R24, R20, 0x4, R24 ;  /* 0x0000000414180825 */ /* 0x004fcc00078e0218 */
[----:B------:R-:W4:Y:S01]  /*03a0*/  @P0 LDG.E R25, desc[UR6][R24.64] ;  /* 0x0000000618190981 */ /* 0x000f22000c1e1900 */
[----:B------:R-:W-:-:S13]  /*03b0*/  ISETP.NE.AND P3, PT, R11, -0x2, PT ;  /* 0xfffffffe0b00780c */ /* 0x000fda0003f65270 */
[----:B------:R-:W0:Y:S01]  /*03c0*/  @P3 LDC.64 R16, c[0x0][0x380] ;  /* 0x0000e000ff103b82 */ /* 0x000e220000000a00 */
[----:B------:R-:W-:Y:S01]  /*03d0*/  ISETP.NE.AND P2, PT, R11, -0x1, PT ;  /* 0xffffffff0b00780c */ /* 0x000fe20003f45270 */
[----:B------:R-:W2:Y:S04]  /*03e0*/  @P3 LDG.E R24, desc[UR6][R14.64+0x4] ;  /* 0x000004060e183981 */ /* 0x000ea8000c1e1900 */
[----:B------:R-:W5:Y:S01]  /*03f0*/  @!P3 LDG.E R18, desc[UR6][R12.64] ;  /* 0x000000060c12b981 */ /* 0x000f62000c1e1900 */
[----:B0-----:R-:W-:-:S07]  /*0400*/  @P3 IMAD.WIDE R28, R5, 0x4, R16 ;  /* 0x00000004051c3825 */ /* 0x001fce00078e0210 */
[----:B------:R-:W0:Y:S01]  /*0410*/  @P2 LDC.64 R16, c[0x0][0x380] ;  /* 0x0000e000ff102b82 */ /* 0x000e220000000a00 */
[----:B------:R-:W2:Y:S01]  /*0420*/  @P3 LDG.E R28, desc[UR6][R28.64] ;  /* 0x000000061c1c3981 */ /* 0x000ea2000c1e1900 */
[----:B---3--:R-:W-:Y:S02]  /*0430*/  @!P0 IADD3 R19, PT, PT, R19, R23, RZ ;  /* 0x0000001713138210 */ /* 0x008fe40007ffe0ff */
[----:B----4-:R-:W-:Y:S01]  /*0440*/  @P0 IADD3 R19, PT, PT, R26, R25, R23 ;  /* 0x000000191a130210 */ /* 0x010fe20007ffe017 */
[----:B0-----:R-:W-:Y:S01]  /*0450*/  @P2 IMAD.WIDE R26, R21, 0x4, R16 ;  /* 0x00000004151a2825 */ /* 0x001fe200078e0210 */
[----:B------:R-:W3:Y:S05]  /*0460*/  @!P2 LDG.E R25, desc[UR6][R12.64] ;  /* 0x000000060c19a981 */ /* 0x000eea000c1e1900 */
[----:B------:R-:W4:Y:S04]  /*0470*/  @P2 LDG.E R27, desc[UR6][R26.64] ;  /* 0x000000061a1b2981 */ /* 0x000f28000c1e1900 */
[----:B------:R-:W4:Y:S01]  /*0480*/  @P2 LDG.E R26, desc[UR6][R14.64+0x8] ;  /* 0x000008060e1a2981 */ /* 0x000f22000c1e1900 */
[----:B------:R-:W-:-:S05]  /*0490*/  VIADD R23, R11, 0xfffffffc ;  /* 0xfffffffc0b177836 */ /* 0x000fca0000000000 */
[----:B------:R-:W-:Y:S02]  /*04a0*/  ISETP.NE.AND P1, PT, R23, -0x4, PT ;  /* 0xfffffffc1700780c */ /* 0x000fe40003f25270 */
[----:B------:R-:W-:-:S11]  /*04b0*/  ISETP.NE.AND P0, PT, R11, 0x1, PT ;  /* 0x000000010b00780c */ /* 0x000fd60003f05270 */
[----:B------:R-:W0:Y:S01]  /*04c0*/  @P1 LDC.64 R16, c[0x0][0x380] ;  /* 0x0000e000ff101b82 */ /* 0x000e220000000a00 */
[----:B--2---:R-:W-:Y:S02]  /*04d0*/  @P3 IADD3 R24, PT, PT, R24, R28, R19 ;  /* 0x0000001c18183210 */ /* 0x004fe40007ffe013 */
[----:B-----5:R-:W-:Y:S01]  /*04e0*/  @!P3 IADD3 R24, PT, PT, R18, R19, RZ ;  /* 0x000000131218b210 */ /* 0x020fe20007ffe0ff */
[----:B------:R-:W2:Y:S04]  /*04f0*/  @P0 LDG.E R28, desc[UR6][R14.64+0x10] ;  /* 0x000010060e1c0981 */ /* 0x000ea8000c1e1900 */
[----:B------:R-:W5:Y:S01]  /*0500*/  @P0 LDC.64 R18, c[0x0][0x380] ;  /* 0x0000e000ff120b82 */ /* 0x000f620000000a00 */
[----:B0-----:R-:W-:-:S06]  /*0510*/  @P1 IMAD.WIDE R16, R6, 0x4, R16 ;  /* 0x0000000406101825 */ /* 0x001fcc00078e0210 */
[----:B------:R-:W2:Y:S01]  /*0520*/  @P1 LDG.E R17, desc[UR6][R16.64] ;  /* 0x0000000610111981 */ /* 0x000ea2000c1e1900 */
[----:B-----5:R-:W-:-:S06]  /*0530*/  @P0 IMAD.WIDE R18, R10, 0x4, R18 ;  /* 0x000000040a120825 */ /* 0x020fcc00078e0212 */
[----:B------:R-:W5:Y:S01]  /*0540*/  @P0 LDG.E R19, desc[UR6][R18.64] ;  /* 0x0000000612130981 */ /* 0x000f62000c1e1900 */
[--C-:B----4-:R-:W-:Y:S01]  /*0550*/  @P2 IADD3 R26, PT, PT, R26, R27, R24.reuse ;  /* 0x0000001b1a1a2210 */ /* 0x110fe20007ffe018 */
[----:B---3--:R-:W-:Y:S02]  /*0560*/  @!P2 IMAD.IADD R26, R25, 0x1, R24 ;  /* 0x00000001191aa824 */ /* 0x008fe400078e0218 */
[----:B------:R-:W2:Y:S04]  /*0570*/  @P1 LDG.E R27, desc[UR6][R14.64+0xc] ;  /* 0x00000c060e1b1981 */ /* 0x000ea8000c1e1900 */
[----:B------:R-:W3:Y:S04]  /*0580*/  @!P1 LDG.E R25, desc[UR6][R12.64] ;  /* 0x000000060c199981 */ /* 0x000ee8000c1e1900 */
[----:B------:R-:W4:Y:S01]  /*0590*/  @!P0 LDG.E R24, desc[UR6][R12.64] ;  /* 0x000000060c188981 */ /* 0x000f22000c1e1900 */
[----:B------:R-:W-:-:S02]  /*05a0*/  ISETP.NE.AND P3, PT, R11, 0x2, PT ;  /* 0x000000020b00780c */ /* 0x000fc40003f65270 */
[----:B------:R-:W-:Y:S02]  /*05b0*/  ISETP.NE.AND P2, PT, R23, -0x1, PT ;  /* 0xffffffff1700780c */ /* 0x000fe40003f45270 */
[----:B--2---:R-:W-:-:S09]  /*05c0*/  @P1 IADD3 R23, PT, PT, R27, R17, R26 ;  /* 0x000000111b171210 */ /* 0x004fd20007ffe01a */
[----:B------:R-:W0:Y:S01]  /*05d0*/  @P3 LDC.64 R16, c[0x0][0x380] ;  /* 0x0000e000ff103b82 */ /* 0x000e220000000a00 */
[----:B---3--:R-:W-:Y:S02]  /*05e0*/  @!P1 IADD3 R23, PT, PT, R25, R26, RZ ;  /* 0x0000001a19179210 */ /* 0x008fe40007ffe0ff */
[----:B------:R-:W-:Y:S01]  /*05f0*/  ISETP.NE.AND P1, PT, R11, 0x4, PT ;  /* 0x000000040b00780c */ /* 0x000fe20003f25270 */
[----:B------:R-:W2:Y:S04]  /*0600*/  @!P3 LDG.E R25, desc[UR6][R12.64] ;  /* 0x000000060c19b981 */ /* 0x000ea8000c1e1900 */
[----:B------:R-:W3:Y:S01]  /*0610*/  @P2 LDC.64 R26, c[0x0][0x380] ;  /* 0x0000e000ff1a2b82 */ /* 0x000ee20000000a00 */
[----:B-----5:R-:W-:-:S07]  /*0620*/  @P0 IADD3 R28, PT, PT, R28, R19, R23 ;  /* 0x000000131c1c0210 */ /* 0x020fce0007ffe017 */
[----:B------:R-:W5:Y:S01]  /*0630*/  @P1 LDC.64 R18, c[0x0][0x380] ;  /* 0x0000e000ff121b82 */ /* 0x000f620000000a00 */
[----:B----4-:R-:W-:Y:S01]  /*0640*/  @!P0 IMAD.IADD R28, R24, 0x1, R23 ;  /* 0x00000001181c8824 */ /* 0x010fe200078e0217 */
[----:B------:R-:W4:Y:S04]  /*0650*/  @P1 LDG.E R29, desc[UR6][R14.64+0x1c] ;  /* 0x00001c060e1d1981 */ /* 0x000f28000c1e1900 */
[----:B------:R-:W2:Y:S01]  /*0660*/  @P3 LDG.E R23, desc[UR6][R14.64+0x14] ;  /* 0x000014060e173981 */ /* 0x000ea2000c1e1900 */
[----:B0-----:R-:W-:-:S03]  /*0670*/  @P3 IMAD.WIDE R16, R8, 0x4, R16 ;  /* 0x0000000408103825 */ /* 0x001fc600078e0210 */
[----:B------:R1:W4:Y:S04]  /*0680*/  @P2 LDG.E R24, desc[UR6][R14.64+0x18] ;  /* 0x000018060e182981 */ /* 0x000328000c1e1900 */
[----:B------:R-:W2:Y:S01]  /*0690*/  @P3 LDG.E R17, desc[UR6][R16.64] ;  /* 0x0000000610113981 */ /* 0x000ea2000c1e1900 */
[----:B---3--:R-:W-:-:S06]  /*06a0*/  @P2 IMAD.WIDE R26, R9, 0x4, R26 ;  /* 0x00000004091a2825 */ /* 0x008fcc00078e021a */
[----:B------:R-:W4:Y:S01]  /*06b0*/  @P2 LDG.E R27, desc[UR6][R26.64] ;  /* 0x000000061a1b2981 */ /* 0x000f22000c1e1900 */
[----:B-----5:R-:W-:-:S03]  /*06c0*/  @P1 IMAD.WIDE R18, R7, 0x4, R18 ;  /* 0x0000000407121825 */ /* 0x020fc600078e0212 */
[----:B------:R-:W3:Y:S04]  /*06d0*/  @!P2 LDG.E R16, desc[UR6][R12.64] ;  /* 0x000000060c10a981 */ /* 0x000ee8000c1e1900 */
[----:B------:R-:W5:Y:S04]  /*06e0*/  @P1 LDG.E R19, desc[UR6][R18.64] ;  /* 0x0000000612131981 */ /* 0x000f68000c1e1900 */
[----:B------:R-:W5:Y:S01]  /*06f0*/  @!P1 LDG.E R18, desc[UR6][R12.64] ;  /* 0x000000060c129981 */ /* 0x000f62000c1e1900 */
[----:B------:R-:W-:-:S04]  /*0700*/  IADD3 R2, PT, PT, R2, 0x8, RZ ;  /* 0x0000000802027810 */ /* 0x000fc80007ffe0ff */
[----:B------:R-:W-:Y:S01]  /*0710*/  ISETP.NE.AND P0, PT, R2, RZ, PT ;  /* 0x000000ff0200720c */ /* 0x000fe20003f05270 */
[----:B-1----:R-:W-:Y:S01]  /*0720*/  IMAD.MOV.U32 R15, RZ, RZ, R4 ;  /* 0x000000ffff0f7224 */ /* 0x002fe200078e0004 */
[----:B------:R-:W-:Y:S01]  /*0730*/  IADD3 R11, PT, PT, R11, -0x8, RZ ;  /* 0xfffffff80b0b7810 */ /* 0x000fe20007ffe0ff */
[----:B------:R-:W-:Y:S02]  /*0740*/  VIADD R22, R22, 0x8 ;  /* 0x0000000816167836 */ /* 0x000fe40000000000 */
[C---:B------:R-:W-:Y:S01]  /*0750*/  IMAD R20, R15.reuse, 0x8, R20 ;  /* 0x000000080f147824 */ /* 0x040fe200078e0214 */
[C---:B------:R-:W-:Y:S01]  /*0760*/  LEA R5, R15.reuse, R5, 0x3 ;  /* 0x000000050f057211 */ /* 0x040fe200078e18ff */
[C---:B------:R-:W-:Y:S01]  /*0770*/  IMAD R21, R15.reuse, 0x8, R21 ;  /* 0x000000080f157824 */ /* 0x040fe200078e0215 */
[C---:B------:R-:W-:Y:S01]  /*0780*/  LEA R10, R15.reuse, R10, 0x3 ;  /* 0x0000000a0f0a7211 */ /* 0x040fe200078e18ff */
[C---:B------:R-:W-:Y:S01]  /*0790*/  IMAD R8, R15.reuse, 0x8, R8 ;  /* 0x000000080f087824 */ /* 0x040fe200078e0208 */
[C---:B------:R-:W-:Y:S01]  /*07a0*/  LEA R7, R15.reuse, R7, 0x3 ;  /* 0x000000070f077211 */ /* 0x040fe200078e18ff */
[C---:B------:R-:W-:Y:S01]  /*07b0*/  IMAD R6, R15.reuse, 0x8, R6 ;  /* 0x000000080f067824 */ /* 0x040fe200078e0206 */
[----:B------:R-:W-:-:S02]  /*07c0*/  LEA R9, R15, R9, 0x3 ;  /* 0x000000090f097211 */ /* 0x000fc400078e18ff */
[----:B--2---:R-:W-:Y:S02]  /*07d0*/  @P3 IADD3 R17, PT, PT, R23, R17, R28 ;  /* 0x0000001117113210 */ /* 0x004fe40007ffe01c */
[----:B------:R-:W-:-:S04]  /*07e0*/  @!P3 IADD3 R17, PT, PT, R25, R28, RZ ;  /* 0x0000001c1911b210 */ /* 0x000fc80007ffe0ff */
[--C-:B----4-:R-:W-:Y:S01]  /*07f0*/  @P2 IADD3 R24, PT, PT, R24, R27, R17.reuse ;  /* 0x0000001b18182210 */ /* 0x110fe20007ffe011 */
[----:B---3--:R-:W-:-:S05]  /*0800*/  @!P2 IMAD.IADD R24, R16, 0x1, R17 ;  /* 0x000000011018a824 */ /* 0x008fca00078e0211 */
[----:B-----5:R-:W-:Y:S02]  /*0810*/  @P1 IADD3 R23, PT, PT, R29, R19, R24 ;  /* 0x000000131d171210 */ /* 0x020fe40007ffe018 */
[----:B------:R-:W-:Y:S01]  /*0820*/  @!P1 IADD3 R23, PT, PT, R18, R24, RZ ;  /* 0x0000001812179210 */ /* 0x000fe20007ffe0ff */
[----:B------:R-:W-:Y:S06]  /*0830*/  @P0 BRA `(.L_x_8) ;  /* 0xfffffff800bc0947 */ /* 0x000fec000383ffff */
[----:B------:R-:W-:-:S07]  /*0840*/  VIADD R22, R22, 0xfffffffd ;  /* 0xfffffffd16167836 */ /* 0x000fce0000000000 */
.L_x_7:
[----:B------:R-:W1:Y:S02]  /*0850*/  LDCU UR5, c[0x0][0x398] ;  /* 0x00007300ff0577ac */ /* 0x000e640008000800 */
[----:B-1----:R-:W-:Y:S02]  /*0860*/  USHF.L.U32 UR4, UR5, 0x1, URZ ;  /* 0x0000000105047899 */ /* 0x002fe400080006ff */
[----:B------:R-:W-:Y:S02]  /*0870*/  ULOP3.LUT UR5, UR5, 0x1, URZ, 0xc0, !UPT ;  /* 0x0000000105057892 */ /* 0x000fe4000f8ec0ff */
[----:B------:R-:W-:Y:S02]  /*0880*/  ULOP3.LUT UR4, UR4, 0x6, URZ, 0xc0, !UPT ;  /* 0x0000000604047892 */ /* 0x000fe4000f8ec0ff */
[----:B------:R-:W-:Y:S02]  /*0890*/  UISETP.NE.U32.AND UP1, UPT, UR5, 0x1, UPT ;  /* 0x000000010500788c */ /* 0x000fe4000bf25070 */
[----:B------:R-:W-:-:S09]  /*08a0*/  UISETP.GE.U32.AND UP0, UPT, UR4, 0x3, UPT ;  /* 0x000000030400788c */ /* 0x000fd2000bf06070 */
[----:B------:R-:W-:Y:S05]  /*08b0*/  BRA.U !UP0, `(.L_x_9) ;  /* 0x0000000108b47547 */ /* 0x000fea000b800000 */
[C---:B------:R-:W-:Y:S01]  /*08c0*/  ISETP.NE.AND P0, PT, R22.reuse, RZ, PT ;  /* 0x000000ff1600720c */ /* 0x040fe20003f05270 */
[C---:B------:R-:W-:Y:S01]  /*08d0*/  VIADD R18, R22.reuse, 0x2 ;  /* 0x0000000216127836 */ /* 0x040fe20000000000 */
[C---:B------:R-:W-:Y:S02]  /*08e0*/  IADD3 R16, PT, PT, R22.reuse, 0x1, RZ ;  /* 0x0000000116107810 */ /* 0x040fe40007ffe0ff */
[----:B------:R-:W-:Y:S02]  /*08f0*/  IADD3 R2, PT, PT, R22, 0x3, RZ ;  /* 0x0000000316027810 */ /* 0x000fe40007ffe0ff */
[----:B------:R-:W-:Y:S02]  /*0900*/  ISETP.NE.AND P1, PT, R16, RZ, PT ;  /* 0x000000ff1000720c */ /* 0x000fe40003f25270 */
[----:B------:R-:W-:Y:S02]  /*0910*/  ISETP.NE.AND P2, PT, R18, RZ, PT ;  /* 0x000000ff1200720c */ /* 0x000fe40003f45270 */
[----:B------:R-:W-:-:S03]  /*0920*/  ISETP.NE.AND P3, PT, R2, RZ, PT ;  /* 0x000000ff0200720c */ /* 0x000fc60003f65270 */
[----:B------:R-:W1:Y:S01]  /*0930*/  @P0 LDC.64 R20, c[0x0][0x380] ;  /* 0x0000e000ff140b82 */ /* 0x000e620000000a00 */
[----:B------:R-:W-:-:S04]  /*0940*/  @P0 IMAD.IADD R4, R3, 0x1, R22 ;  /* 0x0000000103040824 */ /* 0x000fc800078e0216 */
[-C--:B------:R-:W-:Y:S01]  /*0950*/  @P0 IMAD R5, R4, R15.reuse, R0 ;  /* 0x0000000f04050224 */ /* 0x080fe200078e0200 */
[C---:B------:R-:W-:Y:S02]  /*0960*/  @P1 IADD3 R16, PT, PT, R3.reuse, R16, RZ ;  /* 0x0000001003101210 */ /* 0x040fe40007ffe0ff */
[----:B------:R-:W2:Y:S01]  /*0970*/  @P1 LDC.64 R10, c[0x0][0x380] ;  /* 0x0000e000ff0a1b82 */ /* 0x000ea20000000a00 */
[----:B------:R-:W-:Y:S01]  /*0980*/  @P2 IMAD.IADD R19, R3, 0x1, R18 ;  /* 0x0000000103132824 */ /* 0x000fe200078e0212 */
[----:B0-----:R-:W3:Y:S06]  /*0990*/  @!P3 LDG.E R24, desc[UR6][R12.64] ;  /* 0x000000060c18b981 */ /* 0x001eec000c1e1900 */
[----:B------:R-:W0:Y:S08]  /*09a0*/  @P2 LDC.64 R8, c[0x0][0x380] ;  /* 0x0000e000ff082b82 */ /* 0x000e300000000a00 */
[----:B------:R-:W4:Y:S01]  /*09b0*/  @P3 LDC.64 R6, c[0x0][0x380] ;  /* 0x0000e000ff063b82 */ /* 0x000f220000000a00 */
[----:B-1----:R-:W-:Y:S01]  /*09c0*/  @P0 IMAD.WIDE R20, R5, 0x4, R20 ;  /* 0x0000000405140825 */ /* 0x002fe200078e0214 */
[----:B------:R-:W5:Y:S03]  /*09d0*/  @!P0 LDG.E R18, desc[UR6][R12.64] ;  /* 0x000000060c128981 */ /* 0x000f66000c1e1900 */
[----:B------:R-:W-:Y:S01]  /*09e0*/  IMAD.WIDE R4, R22, 0x4, R12 ;  /* 0x0000000416047825 */ /* 0x000fe200078e020c */
[----:B------:R1:W3:Y:S03]  /*09f0*/  @P0 LDG.E R14, desc[UR6][R20.64] ;  /* 0x00000006140e0981 */ /* 0x0002e6000c1e1900 */
[----:B------:R-:W-:-:S02]  /*0a00*/  @P1 IMAD R17, R16, R15, R0 ;  /* 0x0000000f10111224 */ /* 0x000fc400078e0200 */
[----:B------:R-:W-:Y:S01]  /*0a10*/  @P2 IMAD R19, R19, R15, R0 ;  /* 0x0000000f13132224 */ /* 0x000fe200078e0200 */
[----:B------:R-:W3:Y:S01]  /*0a20*/  @P0 LDG.E R16, desc[UR6][R4.64] ;  /* 0x0000000604100981 */ /* 0x000ee2000c1e1900 */
[----:B--2---:R-:W-:-:S03]  /*0a30*/  @P1 IMAD.WIDE R10, R17, 0x4, R10 ;  /* 0x00000004110a1825 */ /* 0x004fc600078e020a */
[----:B------:R-:W2:Y:S01]  /*0a40*/  @P1 LDG.E R17, desc[UR6][R4.64+0x4] ;  /* 0x0000040604111981 */ /* 0x000ea2000c1e1900 */
[----:B0-----:R-:W-:Y:S01]  /*0a50*/  @P2 IMAD.WIDE R8, R19, 0x4, R8 ;  /* 0x0000000413082825 */ /* 0x001fe200078e0208 */
[----:B------:R-:W-:Y:S02]  /*0a60*/  @P3 IADD3 R19, PT, PT, R3, R2, RZ ;  /* 0x0000000203133210 */ /* 0x000fe40007ffe0ff */
[----:B------:R3:W2:Y:S03]  /*0a70*/  @P1 LDG.E R10, desc[UR6][R10.64] ;  /* 0x000000060a0a1981 */ /* 0x0006a6000c1e1900 */
[----:B-1----:R-:W-:Y:S01]  /*0a80*/  @P3 IMAD R21, R19, R15, R0 ;  /* 0x0000000f13153224 */ /* 0x002fe200078e0200 */
[----:B------:R-:W2:Y:S03]  /*0a90*/  @!P1 LDG.E R2, desc[UR6][R12.64] ;  /* 0x000000060c029981 */ /* 0x000ea6000c1e1900 */
[----:B----4-:R-:W-:Y:S01]  /*0aa0*/  @P3 IMAD.WIDE R6, R21, 0x4, R6 ;  /* 0x0000000415063825 */ /* 0x010fe200078e0206 */
[----:B------:R-:W4:Y:S04]  /*0ab0*/  @P2 LDG.E R9, desc[UR6][R8.64] ;  /* 0x0000000608092981 */ /* 0x000f28000c1e1900 */
[----:B------:R-:W4:Y:S04]  /*0ac0*/  @P2 LDG.E R19, desc[UR6][R4.64+0x8] ;  /* 0x0000080604132981 */ /* 0x000f28000c1e1900 */
[----:B------:R-:W4:Y:S04]  /*0ad0*/  @!P2 LDG.E R21, desc[UR6][R12.64] ;  /* 0x000000060c15a981 */ /* 0x000f28000c1e1900 */
[----:B------:R-:W4:Y:S04]  /*0ae0*/  @P3 LDG.E R20, desc[UR6][R4.64+0xc] ;  /* 0x00000c0604143981 */ /* 0x000f28000c1e1900 */
[----:B------:R-:W4:Y:S01]  /*0af0*/  @P3 LDG.E R6, desc[UR6][R6.64] ;  /* 0x0000000606063981 */ /* 0x000f22000c1e1900 */
[----:B------:R-:W-:-:S02]  /*0b00*/  IADD3 R22, PT, PT, R22, 0x4, RZ ;  /* 0x0000000416167810 */ /* 0x000fc40007ffe0ff */
[----:B---3--:R-:W-:Y:S01]  /*0b10*/  @P0 IADD3 R11, PT, PT, R16, R14, R23 ;  /* 0x0000000e100b0210 */ /* 0x008fe20007ffe017 */
[----:B-----5:R-:W-:-:S05]  /*0b20*/  @!P0 IMAD.IADD R11, R23, 0x1, R18 ;  /* 0x00000001170b8824 */ /* 0x020fca00078e0212 */
[----:B--2---:R-:W-:Y:S02]  /*0b30*/  @P1 IADD3 R10, PT, PT, R17, R10, R11 ;  /* 0x0000000a110a1210 */ /* 0x004fe40007ffe00b */
[----:B------:R-:W-:-:S04]  /*0b40*/  @!P1 IADD3 R10, PT, PT, R2, R11, RZ ;  /* 0x0000000b020a9210 */ /* 0x000fc80007ffe0ff */
[--C-:B----4-:R-:W-:Y:S01]  /*0b50*/  @P2 IADD3 R9, PT, PT, R19, R9, R10.reuse ;  /* 0x0000000913092210 */ /* 0x110fe20007ffe00a */
[----:B------:R-:W-:-:S05]  /*0b60*/  @!P2 IMAD.IADD R9, R21, 0x1, R10 ;  /* 0x000000011509a824 */ /* 0x000fca00078e020a */
[--C-:B------:R-:W-:Y:S01]  /*0b70*/  @P3 IADD3 R23, PT, PT, R20, R6, R9.reuse ;  /* 0x0000000614173210 */ /* 0x100fe20007ffe009 */
[----:B------:R-:W-:-:S07]  /*0b80*/  @!P3 IMAD.IADD R23, R24, 0x1, R9 ;  /* 0x000000011817b824 */ /* 0x000fce00078e0209 */
.L_x_9:
[----:B------:R-:W-:Y:S05]  /*0b90*/  BRA.U UP1, `(.L_x_10) ;  /* 0x00000001015c7547 */ /* 0x000fea000b800000 */
[C---:B------:R-:W-:Y:S02]  /*0ba0*/  ISETP.NE.AND P1, PT, R22.reuse, RZ, PT ;  /* 0x000000ff1600720c */ /* 0x040fe40003f25270 */
[----:B------:R-:W-:-:S04]  /*0bb0*/  IADD3 R10, PT, PT, R22, 0x1, RZ ;  /* 0x00000001160a7810 */ /* 0x000fc80007ffe0ff */
[----:B------:R-:W-:-:S07]  /*0bc0*/  ISETP.NE.AND P0, PT, R10, RZ, PT ;  /* 0x000000ff0a00720c */ /* 0x000fce0003f05270 */
[----:B------:R-:W1:Y:S01]  /*0bd0*/  @P1 LDC.64 R6, c[0x0][0x380] ;  /* 0x0000e000ff061b82 */ /* 0x000e620000000a00 */
[C---:B------:R-:W-:Y:S01]  /*0be0*/  @P1 IMAD.IADD R2, R3.reuse, 0x1, R22 ;  /* 0x0000000103021824 */ /* 0x040fe200078e0216 */
[----:B0-----:R-:W2:Y:S03]  /*0bf0*/  @!P1 LDG.E R14, desc[UR6][R12.64] ;  /* 0x000000060c0e9981 */ /* 0x001ea6000c1e1900 */
[-CC-:B------:R-:W-:Y:S01]  /*0c00*/  @P1 IMAD R9, R2, R15.reuse, R0.reuse ;  /* 0x0000000f02091224 */ /* 0x180fe200078e0200 */
[----:B------:R-:W-:Y:S02]  /*0c10*/  @P0 IADD3 R2, PT, PT, R3, R10, RZ ;  /* 0x0000000a03020210 */ /* 0x000fe40007ffe0ff */
[----:B------:R-:W0:Y:S03]  /*0c20*/  @P0 LDC.64 R4, c[0x0][0x380] ;  /* 0x0000e000ff040b82 */ /* 0x000e260000000a00 */
[----:B------:R-:W-:-:S02]  /*0c30*/  @P0 IMAD R11, R2, R15, R0 ;  /* 0x0000000f020b0224 */ /* 0x000fc400078e0200 */
[----:B-1----:R-:W-:-:S04]  /*0c40*/  @P1 IMAD.WIDE R8, R9, 0x4, R6 ;  /* 0x0000000409081825 */ /* 0x002fc800078e0206 */
[C---:B------:R-:W-:Y:S02]  /*0c50*/  IMAD.WIDE R6, R22.reuse, 0x4, R12 ;  /* 0x0000000416067825 */ /* 0x040fe400078e020c */
[----:B------:R-:W3:Y:S02]  /*0c60*/  @P1 LDG.E R8, desc[UR6][R8.64] ;  /* 0x0000000608081981 */ /* 0x000ee4000c1e1900 */
[----:B0-----:R-:W-:Y:S02]  /*0c70*/  @P0 IMAD.WIDE R4, R11, 0x4, R4 ;  /* 0x000000040b040825 */ /* 0x001fe400078e0204 */
[----:B------:R-:W3:Y:S04]  /*0c80*/  @P1 LDG.E R2, desc[UR6][R6.64] ;  /* 0x0000000606021981 */ /* 0x000ee8000c1e1900 */
[----:B------:R-:W4:Y:S04]  /*0c90*/  @P0 LDG.E R10, desc[UR6][R6.64+0x4] ;  /* 0x00000406060a0981 */ /* 0x000f28000c1e1900 */
[----:B------:R-:W4:Y:S04]  /*0ca0*/  @P0 LDG.E R5, desc[UR6][R4.64] ;  /* 0x0000000604050981 */ /* 0x000f28000c1e1900 */
[----:B------:R-:W5:Y:S01]  /*0cb0*/  @!P0 LDG.E R11, desc[UR6][R12.64] ;  /* 0x000000060c0b8981 */ /* 0x000f62000c1e1900 */
[----:B------:R-:W-:-:S02]  /*0cc0*/  IADD3 R22, PT, PT, R22, 0x2, RZ ;  /* 0x0000000216167810 */ /* 0x000fc40007ffe0ff */
[----:B---3--:R-:W-:Y:S01]  /*0cd0*/  @P1 IADD3 R2, PT, PT, R2, R8, R23 ;  /* 0x0000000802021210 */ /* 0x008fe20007ffe017 */
[----:B--2---:R-:W-:-:S05]  /*0ce0*/  @!P1 IMAD.IADD R2, R23, 0x1, R14 ;  /* 0x0000000117029824 */ /* 0x004fca00078e020e */
[--C-:B----4-:R-:W-:Y:S01]  /*0cf0*/  @P0 IADD3 R23, PT, PT, R10, R5, R2.reuse ;  /* 0x000000050a170210 */ /* 0x110fe20007ffe002 */
[----:B-----5:R-:W-:-:S07]  /*0d00*/  @!P0 IMAD.IADD R23, R11, 0x1, R2 ;  /* 0x000000010b178824 */ /* 0x020fce00078e0202 */
.L_x_10:
[----:B------:R-:W-:-:S13]  /*0d10*/  ISETP.NE.AND P0, PT, R22, RZ, PT ;  /* 0x000000ff1600720c */ /* 0x000fda0003f05270 */
[----:B------:R-:W1:Y:S01]  /*0d20*/  @P0 LDC.64 R4, c[0x0][0x380] ;  /* 0x0000e000ff040b82 */ /* 0x000e620000000a00 */
[----:B------:R-:W-:Y:S01]  /*0d30*/  @P0 IADD3 R2, PT, PT, R3, R22, RZ ;  /* 0x0000001603020210 */ /* 0x000fe20007ffe0ff */
[----:B------:R-:W-:Y:S02]  /*0d40*/  @P0 IMAD.WIDE R6, R22, 0x4, R12 ;  /* 0x0000000416060825 */ /* 0x000fe400078e020c */
[----:B0-----:R-:W2:Y:S02]  /*0d50*/  @!P0 LDG.E R12, desc[UR6][R12.64] ;  /* 0x000000060c0c8981 */ /* 0x001ea4000c1e1900 */
[----:B------:R-:W-:Y:S02]  /*0d60*/  @P0 IMAD R9, R2, R15, R0 ;  /* 0x0000000f02090224 */ /* 0x000fe400078e0200 */
[----:B------:R-:W3:Y:S02]  /*0d70*/  @P0 LDG.E R6, desc[UR6][R6.64] ;  /* 0x0000000606060981 */ /* 0x000ee4000c1e1900 */
[----:B-1----:R-:W-:-:S06]  /*0d80*/  @P0 IMAD.WIDE R4, R9, 0x4, R4 ;  /* 0x0000000409040825 */ /* 0x002fcc00078e0204 */
[----:B------:R-:W3:Y:S02]  /*0d90*/  @P0 LDG.E R4, desc[UR6][R4.64] ;  /* 0x0000000604040981 */ /* 0x000ee4000c1e1900 */
[----:B---3--:R-:W-:Y:S02]  /*0da0*/  @P0 IADD3 R9, PT, PT, R6, R4, R23 ;  /* 0x0000000406090210 */ /* 0x008fe40007ffe017 */
[----:B--2---:R-:W-:-:S07]  /*0db0*/  @!P0 IADD3 R9, PT, PT, R12, R23, RZ ;  /* 0x000000170c098210 */ /* 0x004fce0007ffe0ff */
.L_x_6:
[----:B------:R-:W1:Y:S01]  /*0dc0*/  LDC.64 R4, c[0x0][0x388] ;  /* 0x0000e200ff047b82 */ /* 0x000e620000000a00 */
[----:B------:R-:W-:-:S04]  /*0dd0*/  IMAD R3, R3, R15, R0 ;  /* 0x0000000f03037224 */ /* 0x000fc800078e0200 */
[----:B-1----:R-:W-:-:S05]  /*0de0*/  IMAD.WIDE R2, R3, 0x4, R4 ;  /* 0x0000000403027825 */ /* 0x002fca00078e0204 */
[----:B0-----:R-:W-:Y:S01]  /*0df0*/  STG.E desc[UR6][R2.64], R9 ;  /* 0x0000000902007986 */ /* 0x001fe2000c101906 */
[----:B------:R-:W-:Y:S05]  /*0e00*/  EXIT ;  /* 0x000000000000794d */ /* 0x000fea0003800000 */
.L_x_11:
        /* <DEDUP_REMOVED lines=15> */
.L_x_13:


//--------------------- .nv.shared.reserved.0     --------------------------
	.section	.nv.shared.reserved.0,"aw",@nobits
	.weak		__nv_reservedSMEM_offset_0_alias
	.size		__nv_reservedSMEM_offset_0_alias, 0, 64
	.other		__nv_reservedSMEM_offset_0_alias,@"STO_CUDA_RESERVED_SHARED STV_DEFAULT"
__nv_reservedSMEM_offset_0_alias:
	.zero		0
	.zero		64


//--------------------- .nv.constant0._Z14matrix_mul_gpuPKiS0_Pii --------------------------
	.section	.nv.constant0._Z14matrix_mul_gpuPKiS0_Pii,"a",@progbits
	.sectionflags	@""
	.align	4
.nv.constant0._Z14matrix_mul_gpuPKiS0_Pii:
	.zero		924


//--------------------- .nv.constant0._Z13apply_stencilPKiPiiii --------------------------
	.section	.nv.constant0._Z13apply_stencilPKiPiiii,"a",@progbits
	.sectionflags	@""
	.align	4
.nv.constant0._Z13apply_stencilPKiPiiii:
	.zero		924


//--------------------- SYMBOLS --------------------------

	.type		.nv.reservedSmem.offset0,@object
	.size		.nv.reservedSmem.offset0,0x4
